//
// Generated by NVIDIA NVVM Compiler
//
// Compiler Build ID: CL-36424714
// Cuda compilation tools, release 13.0, V13.0.88
// Based on NVVM 20.0.0
//

.version 9.0
.target sm_100
.address_size 64

	// .globl	_Z4movePjS_S_S_mm
.extern .func  (.param .b32 func_retval0) vprintf
(
	.param .b64 vprintf_param_0,
	.param .b64 vprintf_param_1
)
;
.global .align 1 .b8 $str[17] = {32, 32, 32, 32, 115, 105, 122, 101, 32, 61, 32, 37, 100, 44, 32, 10};
.global .align 1 .b8 $str$1[16] = {32, 32, 32, 32, 109, 105, 110, 32, 61, 32, 37, 100, 44, 32, 10};
.global .align 1 .b8 $str$2[16] = {32, 32, 32, 32, 109, 97, 120, 32, 61, 32, 37, 100, 44, 32, 10};
.global .align 1 .b8 $str$3[18] = {32, 32, 32, 32, 122, 101, 114, 111, 115, 32, 61, 32, 37, 100, 44, 32, 10};
.global .align 1 .b8 $str$4[16] = {32, 32, 32, 32, 98, 105, 103, 32, 61, 32, 37, 100, 44, 32, 10};
.global .align 1 .b8 $str$5[2] = {32};
.global .align 1 .b8 $str$6[5] = {32, 32, 37, 100};
.global .align 1 .b8 $str$7[6] = {10, 46, 46, 46, 10};
.global .align 1 .b8 $str$8[2] = {10};

.visible .entry _Z4movePjS_S_S_mm(
	.param .u64 .ptr .align 1 _Z4movePjS_S_S_mm_param_0,
	.param .u64 .ptr .align 1 _Z4movePjS_S_S_mm_param_1,
	.param .u64 .ptr .align 1 _Z4movePjS_S_S_mm_param_2,
	.param .u64 .ptr .align 1 _Z4movePjS_S_S_mm_param_3,
	.param .u64 _Z4movePjS_S_S_mm_param_4,
	.param .u64 _Z4movePjS_S_S_mm_param_5
)
{
	.reg .pred 	%p<11>;
	.reg .b32 	%r<62>;
	.reg .b64 	%rd<38>;

	ld.param.u64 	%rd28, [_Z4movePjS_S_S_mm_param_0];
	ld.param.u64 	%rd29, [_Z4movePjS_S_S_mm_param_1];
	ld.param.u64 	%rd30, [_Z4movePjS_S_S_mm_param_2];
	ld.param.u64 	%rd31, [_Z4movePjS_S_S_mm_param_3];
	ld.param.u64 	%rd26, [_Z4movePjS_S_S_mm_param_4];
	ld.param.u64 	%rd27, [_Z4movePjS_S_S_mm_param_5];
	cvta.to.global.u64 	%rd1, %rd28;
	cvta.to.global.u64 	%rd2, %rd29;
	cvta.to.global.u64 	%rd3, %rd30;
	cvta.to.global.u64 	%rd4, %rd31;
	mov.u32 	%r30, %tid.x;
	cvt.u32.u64 	%r31, %rd26;
	mul.lo.s32 	%r1, %r30, %r31;
	setp.eq.s64 	%p1, %rd26, 0;
	@%p1 bra 	$L__BB0_23;
	and.b64  	%rd37, %rd26, 3;
	setp.lt.u64 	%p2, %rd26, 4;
	mov.b32 	%r59, 0;
	@%p2 bra 	$L__BB0_17;
	and.b64  	%rd36, %rd26, -4;
	add.s32 	%r52, %r1, 1;
	add.s32 	%r51, %r1, 2;
	add.s32 	%r50, %r1, 3;
	add.s64 	%rd7, %rd3, 8;
	add.s64 	%rd8, %rd2, 8;
	add.s64 	%rd9, %rd1, 8;
	mov.b32 	%r54, 1;
	mov.u32 	%r53, %r1;
$L__BB0_3:
	cvt.s64.s32 	%rd11, %r52;
	cvt.s64.s32 	%rd12, %r51;
	cvt.s64.s32 	%rd13, %r50;
	cvt.s64.s32 	%rd32, %r53;
	mul.wide.s32 	%rd14, %r53, 4;
	add.s64 	%rd33, %rd4, %rd14;
	add.s64 	%rd15, %rd33, 8;
	add.s64 	%rd16, %rd8, %rd14;
	add.s64 	%rd17, %rd9, %rd14;
	setp.le.u64 	%p3, %rd27, %rd32;
	@%p3 bra 	$L__BB0_5;
	ld.global.u32 	%r35, [%rd16+-8];
	st.global.u32 	[%rd15+-8], %r35;
	ld.global.u32 	%r55, [%rd17+-8];
	bra.uni 	$L__BB0_6;
$L__BB0_5:
	st.global.u32 	[%rd15+-8], %r53;
	mov.b32 	%r55, 0;
$L__BB0_6:
	add.s64 	%rd18, %rd7, %rd14;
	st.global.u32 	[%rd18+-8], %r55;
	setp.gt.u64 	%p4, %rd27, %rd11;
	@%p4 bra 	$L__BB0_8;
	add.s32 	%r37, %r53, 1;
	st.global.u32 	[%rd15+-4], %r37;
	mov.b32 	%r56, 0;
	bra.uni 	$L__BB0_9;
$L__BB0_8:
	ld.global.u32 	%r38, [%rd16+-4];
	st.global.u32 	[%rd15+-4], %r38;
	ld.global.u32 	%r56, [%rd17+-4];
$L__BB0_9:
	st.global.u32 	[%rd18+-4], %r56;
	setp.gt.u64 	%p5, %rd27, %rd12;
	@%p5 bra 	$L__BB0_11;
	add.s32 	%r40, %r53, 2;
	st.global.u32 	[%rd15], %r40;
	mov.b32 	%r57, 0;
	bra.uni 	$L__BB0_12;
$L__BB0_11:
	ld.global.u32 	%r41, [%rd16];
	st.global.u32 	[%rd15], %r41;
	ld.global.u32 	%r57, [%rd17];
$L__BB0_12:
	st.global.u32 	[%rd18], %r57;
	setp.gt.u64 	%p6, %rd27, %rd13;
	@%p6 bra 	$L__BB0_14;
	add.s32 	%r43, %r53, 3;
	st.global.u32 	[%rd15+4], %r43;
	mov.b32 	%r58, 0;
	bra.uni 	$L__BB0_15;
$L__BB0_14:
	ld.global.u32 	%r44, [%rd16+4];
	st.global.u32 	[%rd15+4], %r44;
	ld.global.u32 	%r58, [%rd17+4];
$L__BB0_15:
	cvt.u32.u64 	%r45, %rd13;
	cvt.u32.u64 	%r46, %rd12;
	cvt.u32.u64 	%r47, %rd11;
	st.global.u32 	[%rd18+4], %r58;
	add.s32 	%r54, %r54, 4;
	add.s32 	%r53, %r53, 4;
	add.s32 	%r52, %r47, 4;
	add.s32 	%r51, %r46, 4;
	add.s32 	%r50, %r45, 4;
	add.s64 	%rd36, %rd36, -4;
	setp.ne.s64 	%p7, %rd36, 0;
	@%p7 bra 	$L__BB0_3;
	add.s32 	%r59, %r54, -1;
$L__BB0_17:
	setp.eq.s64 	%p8, %rd37, 0;
	@%p8 bra 	$L__BB0_23;
	add.s32 	%r60, %r59, %r1;
$L__BB0_19:
	.pragma "nounroll";
	cvt.s64.s32 	%rd34, %r60;
	mul.wide.s32 	%rd21, %r60, 4;
	add.s64 	%rd22, %rd1, %rd21;
	add.s64 	%rd23, %rd4, %rd21;
	add.s64 	%rd24, %rd2, %rd21;
	setp.gt.u64 	%p9, %rd27, %rd34;
	@%p9 bra 	$L__BB0_21;
	st.global.u32 	[%rd23], %r60;
	mov.b32 	%r61, 0;
	bra.uni 	$L__BB0_22;
$L__BB0_21:
	ld.global.u32 	%r49, [%rd24];
	st.global.u32 	[%rd23], %r49;
	ld.global.u32 	%r61, [%rd22];
$L__BB0_22:
	add.s64 	%rd35, %rd3, %rd21;
	st.global.u32 	[%rd35], %r61;
	add.s32 	%r60, %r60, 1;
	add.s64 	%rd37, %rd37, -1;
	setp.ne.s64 	%p10, %rd37, 0;
	@%p10 bra 	$L__BB0_19;
$L__BB0_23:
	ret;

}
	// .globl	_Z5checkPjPiS0_ji
.visible .entry _Z5checkPjPiS0_ji(
	.param .u64 .ptr .align 1 _Z5checkPjPiS0_ji_param_0,
	.param .u64 .ptr .align 1 _Z5checkPjPiS0_ji_param_1,
	.param .u64 .ptr .align 1 _Z5checkPjPiS0_ji_param_2,
	.param .u32 _Z5checkPjPiS0_ji_param_3,
	.param .u32 _Z5checkPjPiS0_ji_param_4
)
{
	.reg .pred 	%p<5>;
	.reg .b32 	%r<22>;
	.reg .b64 	%rd<29>;

	ld.param.u64 	%rd4, [_Z5checkPjPiS0_ji_param_0];
	ld.param.u64 	%rd5, [_Z5checkPjPiS0_ji_param_1];
	ld.param.u64 	%rd6, [_Z5checkPjPiS0_ji_param_2];
	ld.param.u32 	%r4, [_Z5checkPjPiS0_ji_param_3];
	ld.param.u32 	%r5, [_Z5checkPjPiS0_ji_param_4];
	cvta.to.global.u64 	%rd1, %rd4;
	cvta.to.global.u64 	%rd2, %rd5;
	cvta.to.global.u64 	%rd3, %rd6;
	mov.u32 	%r6, %tid.x;
	mov.u32 	%r1, %ntid.x;
	mov.u32 	%r7, %ctaid.x;
	mul.lo.s32 	%r8, %r1, %r7;
	shl.b32 	%r9, %r8, 1;
	add.s32 	%r2, %r9, %r6;
	setp.ge.s32 	%p1, %r2, %r5;
	@%p1 bra 	$L__BB1_4;
	mul.wide.s32 	%rd10, %r2, 4;
	add.s64 	%rd11, %rd1, %rd10;
	ld.global.u32 	%r11, [%rd11];
	setp.le.u32 	%p2, %r11, %r4;
	@%p2 bra 	$L__BB1_3;
	add.s64 	%rd16, %rd3, %rd10;
	mov.b32 	%r14, 1;
	st.global.u32 	[%rd16], %r14;
	add.s64 	%rd17, %rd2, %rd10;
	mov.b32 	%r15, 0;
	st.global.u32 	[%rd17], %r15;
	bra.uni 	$L__BB1_5;
$L__BB1_3:
	add.s64 	%rd13, %rd3, %rd10;
	mov.b32 	%r12, 0;
	st.global.u32 	[%rd13], %r12;
	add.s64 	%rd14, %rd2, %rd10;
	mov.b32 	%r13, 1;
	st.global.u32 	[%rd14], %r13;
	bra.uni 	$L__BB1_5;
$L__BB1_4:
	mul.wide.s32 	%rd7, %r2, 4;
	add.s64 	%rd8, %rd3, %rd7;
	mov.b32 	%r10, 0;
	st.global.u32 	[%rd8], %r10;
	add.s64 	%rd9, %rd2, %rd7;
	st.global.u32 	[%rd9], %r10;
$L__BB1_5:
	add.s32 	%r3, %r2, %r1;
	setp.ge.u32 	%p3, %r3, %r5;
	@%p3 bra 	$L__BB1_9;
	mul.wide.u32 	%rd21, %r3, 4;
	add.s64 	%rd22, %rd1, %rd21;
	ld.global.u32 	%r17, [%rd22];
	setp.le.u32 	%p4, %r17, %r4;
	@%p4 bra 	$L__BB1_8;
	add.s64 	%rd27, %rd3, %rd21;
	mov.b32 	%r20, 1;
	st.global.u32 	[%rd27], %r20;
	add.s64 	%rd28, %rd2, %rd21;
	mov.b32 	%r21, 0;
	st.global.u32 	[%rd28], %r21;
	bra.uni 	$L__BB1_10;
$L__BB1_8:
	add.s64 	%rd24, %rd3, %rd21;
	mov.b32 	%r18, 0;
	st.global.u32 	[%rd24], %r18;
	add.s64 	%rd25, %rd2, %rd21;
	mov.b32 	%r19, 1;
	st.global.u32 	[%rd25], %r19;
	bra.uni 	$L__BB1_10;
$L__BB1_9:
	mul.wide.u32 	%rd18, %r3, 4;
	add.s64 	%rd19, %rd3, %rd18;
	mov.b32 	%r16, 0;
	st.global.u32 	[%rd19], %r16;
	add.s64 	%rd20, %rd2, %rd18;
	st.global.u32 	[%rd20], %r16;
$L__BB1_10:
	ret;

}
	// .globl	_Z5placePjS_S_S_PiS0_ji
.visible .entry _Z5placePjS_S_S_PiS0_ji(
	.param .u64 .ptr .align 1 _Z5placePjS_S_S_PiS0_ji_param_0,
	.param .u64 .ptr .align 1 _Z5placePjS_S_S_PiS0_ji_param_1,
	.param .u64 .ptr .align 1 _Z5placePjS_S_S_PiS0_ji_param_2,
	.param .u64 .ptr .align 1 _Z5placePjS_S_S_PiS0_ji_param_3,
	.param .u64 .ptr .align 1 _Z5placePjS_S_S_PiS0_ji_param_4,
	.param .u64 .ptr .align 1 _Z5placePjS_S_S_PiS0_ji_param_5,
	.param .u32 _Z5placePjS_S_S_PiS0_ji_param_6,
	.param .u32 _Z5placePjS_S_S_PiS0_ji_param_7
)
{
	.reg .pred 	%p<3>;
	.reg .b32 	%r<14>;
	.reg .b64 	%rd<27>;

	ld.param.u64 	%rd4, [_Z5placePjS_S_S_PiS0_ji_param_0];
	ld.param.u64 	%rd7, [_Z5placePjS_S_S_PiS0_ji_param_1];
	ld.param.u64 	%rd8, [_Z5placePjS_S_S_PiS0_ji_param_2];
	ld.param.u64 	%rd9, [_Z5placePjS_S_S_PiS0_ji_param_3];
	ld.param.u64 	%rd5, [_Z5placePjS_S_S_PiS0_ji_param_4];
	ld.param.u64 	%rd6, [_Z5placePjS_S_S_PiS0_ji_param_5];
	ld.param.u32 	%r3, [_Z5placePjS_S_S_PiS0_ji_param_6];
	ld.param.u32 	%r4, [_Z5placePjS_S_S_PiS0_ji_param_7];
	cvta.to.global.u64 	%rd1, %rd9;
	cvta.to.global.u64 	%rd2, %rd7;
	cvta.to.global.u64 	%rd3, %rd8;
	mov.u32 	%r5, %tid.x;
	mov.u32 	%r6, %ntid.x;
	mov.u32 	%r7, %ctaid.x;
	mad.lo.s32 	%r1, %r6, %r7, %r5;
	setp.ge.s32 	%p1, %r1, %r4;
	@%p1 bra 	$L__BB2_4;
	cvta.to.global.u64 	%rd10, %rd4;
	mul.wide.s32 	%rd11, %r1, 4;
	add.s64 	%rd12, %rd10, %rd11;
	ld.global.u32 	%r2, [%rd12];
	setp.le.u32 	%p2, %r2, %r3;
	@%p2 bra 	$L__BB2_3;
	cvta.to.global.u64 	%rd20, %rd6;
	add.s64 	%rd22, %rd20, %rd11;
	ld.global.u32 	%r10, [%rd22];
	not.b32 	%r11, %r10;
	add.s32 	%r12, %r4, %r11;
	mul.wide.s32 	%rd23, %r12, 4;
	add.s64 	%rd24, %rd3, %rd23;
	st.global.u32 	[%rd24], %r2;
	add.s64 	%rd25, %rd2, %rd11;
	ld.global.u32 	%r13, [%rd25];
	add.s64 	%rd26, %rd1, %rd23;
	st.global.u32 	[%rd26], %r13;
	bra.uni 	$L__BB2_4;
$L__BB2_3:
	cvta.to.global.u64 	%rd13, %rd5;
	add.s64 	%rd15, %rd13, %rd11;
	ld.global.u32 	%r8, [%rd15];
	mul.wide.s32 	%rd16, %r8, 4;
	add.s64 	%rd17, %rd3, %rd16;
	st.global.u32 	[%rd17], %r2;
	add.s64 	%rd18, %rd2, %rd11;
	ld.global.u32 	%r9, [%rd18];
	add.s64 	%rd19, %rd1, %rd16;
	st.global.u32 	[%rd19], %r9;
$L__BB2_4:
	ret;

}
	// .globl	_Z4testPjS_mmPf
.visible .entry _Z4testPjS_mmPf(
	.param .u64 .ptr .align 1 _Z4testPjS_mmPf_param_0,
	.param .u64 .ptr .align 1 _Z4testPjS_mmPf_param_1,
	.param .u64 _Z4testPjS_mmPf_param_2,
	.param .u64 _Z4testPjS_mmPf_param_3,
	.param .u64 .ptr .align 1 _Z4testPjS_mmPf_param_4
)
{
	.local .align 8 .b8 	__local_depot3[8];
	.reg .b64 	%SP;
	.reg .b64 	%SPL;
	.reg .pred 	%p<14>;
	.reg .b32 	%r<87>;
	.reg .b64 	%rd<59>;

	mov.u64 	%SPL, __local_depot3;
	cvta.local.u64 	%SP, %SPL;
	ld.param.u64 	%rd18, [_Z4testPjS_mmPf_param_0];
	ld.param.u64 	%rd16, [_Z4testPjS_mmPf_param_2];
	ld.param.u64 	%rd17, [_Z4testPjS_mmPf_param_3];
	cvta.to.global.u64 	%rd1, %rd18;
	add.u64 	%rd19, %SP, 0;
	add.u64 	%rd2, %SPL, 0;
	shl.b64 	%rd20, %rd16, 2;
	add.s64 	%rd21, %rd1, %rd20;
	ld.global.u32 	%r78, [%rd21];
	cvt.u32.u64 	%r81, %rd16;
	shl.b64 	%rd3, %rd16, 32;
	add.s64 	%rd22, %rd3, 4294967296;
	shr.s64 	%rd56, %rd22, 32;
	setp.le.u64 	%p1, %rd17, %rd56;
	mov.b32 	%r77, 0;
	mov.b32 	%r76, 1;
	mov.u32 	%r79, %r78;
	mov.u32 	%r80, %r77;
	@%p1 bra 	$L__BB3_3;
	mov.b32 	%r76, 1;
	mov.b32 	%r80, 0;
	mov.u32 	%r79, %r78;
	mov.u32 	%r77, %r80;
$L__BB3_2:
	add.s32 	%r76, %r76, 1;
	shl.b64 	%rd23, %rd56, 2;
	add.s64 	%rd24, %rd1, %rd23;
	ld.global.u32 	%r37, [%rd24];
	max.u32 	%r78, %r37, %r78;
	min.u32 	%r79, %r37, %r79;
	setp.eq.s32 	%p2, %r37, 0;
	selp.u32 	%r38, 1, 0, %p2;
	add.s32 	%r77, %r77, %r38;
	setp.gt.u32 	%p3, %r37, 1044000000;
	selp.u32 	%r39, 1, 0, %p3;
	add.s32 	%r80, %r80, %r39;
	add.s32 	%r40, %r76, %r81;
	cvt.s64.s32 	%rd56, %r40;
	setp.gt.u64 	%p4, %rd17, %rd56;
	@%p4 bra 	$L__BB3_2;
$L__BB3_3:
	ld.global.u32 	%r41, [%rd1];
	setp.eq.s32 	%p5, %r41, 0;
	selp.u32 	%r42, 1, 0, %p5;
	add.s32 	%r43, %r77, %r42;
	st.local.u32 	[%rd2], %r76;
	mov.u64 	%rd25, $str;
	cvta.global.u64 	%rd26, %rd25;
	{ // callseq 0, 0
	.param .b64 param0;
	st.param.b64 	[param0], %rd26;
	.param .b64 param1;
	st.param.b64 	[param1], %rd19;
	.param .b32 retval0;
	call.uni (retval0), 
	vprintf, 
	(
	param0, 
	param1
	);
	ld.param.b32 	%r44, [retval0];
	} // callseq 0
	st.local.u32 	[%rd2], %r79;
	mov.u64 	%rd28, $str$1;
	cvta.global.u64 	%rd29, %rd28;
	{ // callseq 1, 0
	.param .b64 param0;
	st.param.b64 	[param0], %rd29;
	.param .b64 param1;
	st.param.b64 	[param1], %rd19;
	.param .b32 retval0;
	call.uni (retval0), 
	vprintf, 
	(
	param0, 
	param1
	);
	ld.param.b32 	%r46, [retval0];
	} // callseq 1
	st.local.u32 	[%rd2], %r78;
	mov.u64 	%rd30, $str$2;
	cvta.global.u64 	%rd31, %rd30;
	{ // callseq 2, 0
	.param .b64 param0;
	st.param.b64 	[param0], %rd31;
	.param .b64 param1;
	st.param.b64 	[param1], %rd19;
	.param .b32 retval0;
	call.uni (retval0), 
	vprintf, 
	(
	param0, 
	param1
	);
	ld.param.b32 	%r48, [retval0];
	} // callseq 2
	st.local.u32 	[%rd2], %r43;
	mov.u64 	%rd32, $str$3;
	cvta.global.u64 	%rd33, %rd32;
	{ // callseq 3, 0
	.param .b64 param0;
	st.param.b64 	[param0], %rd33;
	.param .b64 param1;
	st.param.b64 	[param1], %rd19;
	.param .b32 retval0;
	call.uni (retval0), 
	vprintf, 
	(
	param0, 
	param1
	);
	ld.param.b32 	%r50, [retval0];
	} // callseq 3
	st.local.u32 	[%rd2], %r80;
	mov.u64 	%rd34, $str$4;
	cvta.global.u64 	%rd35, %rd34;
	{ // callseq 4, 0
	.param .b64 param0;
	st.param.b64 	[param0], %rd35;
	.param .b64 param1;
	st.param.b64 	[param1], %rd19;
	.param .b32 retval0;
	call.uni (retval0), 
	vprintf, 
	(
	param0, 
	param1
	);
	ld.param.b32 	%r52, [retval0];
	} // callseq 4
	shr.s64 	%rd57, %rd3, 32;
	add.s64 	%rd8, %rd16, 16;
	setp.eq.s64 	%p6, %rd8, %rd57;
	@%p6 bra 	$L__BB3_9;
$L__BB3_4:
	shl.b64 	%rd36, %rd57, 2;
	add.s64 	%rd10, %rd1, %rd36;
	ld.global.u32 	%r83, [%rd10];
	setp.gt.u32 	%p7, %r83, 99;
	@%p7 bra 	$L__BB3_6;
	mov.u64 	%rd37, $str$5;
	cvta.global.u64 	%rd38, %rd37;
	{ // callseq 5, 0
	.param .b64 param0;
	st.param.b64 	[param0], %rd38;
	.param .b64 param1;
	st.param.b64 	[param1], 0;
	.param .b32 retval0;
	call.uni (retval0), 
	vprintf, 
	(
	param0, 
	param1
	);
	ld.param.b32 	%r54, [retval0];
	} // callseq 5
	ld.global.u32 	%r83, [%rd10];
$L__BB3_6:
	setp.gt.u32 	%p8, %r83, 9;
	@%p8 bra 	$L__BB3_8;
	mov.u64 	%rd39, $str$5;
	cvta.global.u64 	%rd40, %rd39;
	{ // callseq 6, 0
	.param .b64 param0;
	st.param.b64 	[param0], %rd40;
	.param .b64 param1;
	st.param.b64 	[param1], 0;
	.param .b32 retval0;
	call.uni (retval0), 
	vprintf, 
	(
	param0, 
	param1
	);
	ld.param.b32 	%r56, [retval0];
	} // callseq 6
	ld.global.u32 	%r83, [%rd10];
$L__BB3_8:
	st.local.u32 	[%rd2], %r83;
	mov.u64 	%rd41, $str$6;
	cvta.global.u64 	%rd42, %rd41;
	{ // callseq 7, 0
	.param .b64 param0;
	st.param.b64 	[param0], %rd42;
	.param .b64 param1;
	st.param.b64 	[param1], %rd19;
	.param .b32 retval0;
	call.uni (retval0), 
	vprintf, 
	(
	param0, 
	param1
	);
	ld.param.b32 	%r58, [retval0];
	} // callseq 7
	add.s32 	%r81, %r81, 1;
	cvt.s64.s32 	%rd57, %r81;
	setp.ne.s64 	%p9, %rd8, %rd57;
	@%p9 bra 	$L__BB3_4;
$L__BB3_9:
	mov.u64 	%rd44, $str$7;
	cvta.global.u64 	%rd45, %rd44;
	{ // callseq 8, 0
	.param .b64 param0;
	st.param.b64 	[param0], %rd45;
	.param .b64 param1;
	st.param.b64 	[param1], 0;
	.param .b32 retval0;
	call.uni (retval0), 
	vprintf, 
	(
	param0, 
	param1
	);
	ld.param.b32 	%r60, [retval0];
	} // callseq 8
	cvt.u32.u64 	%r62, %rd17;
	add.s32 	%r84, %r62, -16;
	cvt.s64.s32 	%rd58, %r84;
	setp.eq.s64 	%p10, %rd17, %rd58;
	@%p10 bra 	$L__BB3_16;
	mov.u64 	%rd47, $str$5;
	mov.u64 	%rd51, $str$6;
$L__BB3_11:
	shl.b64 	%rd46, %rd58, 2;
	add.s64 	%rd14, %rd1, %rd46;
	ld.global.u32 	%r86, [%rd14];
	setp.gt.u32 	%p11, %r86, 99;
	@%p11 bra 	$L__BB3_13;
	cvta.global.u64 	%rd48, %rd47;
	{ // callseq 9, 0
	.param .b64 param0;
	st.param.b64 	[param0], %rd48;
	.param .b64 param1;
	st.param.b64 	[param1], 0;
	.param .b32 retval0;
	call.uni (retval0), 
	vprintf, 
	(
	param0, 
	param1
	);
	ld.param.b32 	%r63, [retval0];
	} // callseq 9
	ld.global.u32 	%r86, [%rd14];
$L__BB3_13:
	setp.gt.u32 	%p12, %r86, 9;
	@%p12 bra 	$L__BB3_15;
	cvta.global.u64 	%rd50, %rd47;
	{ // callseq 10, 0
	.param .b64 param0;
	st.param.b64 	[param0], %rd50;
	.param .b64 param1;
	st.param.b64 	[param1], 0;
	.param .b32 retval0;
	call.uni (retval0), 
	vprintf, 
	(
	param0, 
	param1
	);
	ld.param.b32 	%r65, [retval0];
	} // callseq 10
	ld.global.u32 	%r86, [%rd14];
$L__BB3_15:
	st.local.u32 	[%rd2], %r86;
	cvta.global.u64 	%rd52, %rd51;
	{ // callseq 11, 0
	.param .b64 param0;
	st.param.b64 	[param0], %rd52;
	.param .b64 param1;
	st.param.b64 	[param1], %rd19;
	.param .b32 retval0;
	call.uni (retval0), 
	vprintf, 
	(
	param0, 
	param1
	);
	ld.param.b32 	%r67, [retval0];
	} // callseq 11
	add.s32 	%r84, %r84, 1;
	cvt.s64.s32 	%rd58, %r84;
	setp.ne.s64 	%p13, %rd17, %rd58;
	@%p13 bra 	$L__BB3_11;
$L__BB3_16:
	mov.u64 	%rd54, $str$8;
	cvta.global.u64 	%rd55, %rd54;
	{ // callseq 12, 0
	.param .b64 param0;
	st.param.b64 	[param0], %rd55;
	.param .b64 param1;
	st.param.b64 	[param1], 0;
	.param .b32 retval0;
	call.uni (retval0), 
	vprintf, 
	(
	param0, 
	param1
	);
	ld.param.b32 	%r69, [retval0];
	} // callseq 12
	ret;

}


// ===== COMPILED SASS (sm_100) =====

	.target	sm_100

	.elftype	@"ET_EXEC"


//--------------------- .note.nv.tkinfo           --------------------------
	.section	.note.nv.tkinfo,"",@"SHT_NOTE"
	.sectionflags	@"SHF_NOTE_NV_TKINFO"
	.tkinfo
        /*0018*/ 	.word	0x00000002
        /*0030*/ 	.string	""
        /*0030*/ 	.string	"ptxas"
        /*0030*/ 	.string	"Cuda compilation tools, release 13.0, V13.0.88"
        /*0030*/ 	.string	"Build cuda_13.0.r13.0/compiler.36424714_0"
        /*0030*/ 	.string	"-arch sm_100 -m 64 "



//--------------------- .note.nv.cuinfo           --------------------------
	.section	.note.nv.cuinfo,"",@"SHT_NOTE"
	.sectionflags	@"SHF_NOTE_NV_CUINFO"
        /*0018*/ 	.short	0x0002
        /*001a*/ 	.short	0x0064
        /*001c*/ 	.short	0x0082
	.zero		2


//--------------------- .nv.info                  --------------------------
	.section	.nv.info,"",@"SHT_CUDA_INFO"
	.align	4


	//----- nvinfo : EIATTR_REGCOUNT
	.align		4
        /*0000*/ 	.byte	0x04, 0x2f
        /*0002*/ 	.short	(.L_10 - .L_9)
	.align		4
.L_9:
        /*0004*/ 	.word	index@(_Z4movePjS_S_S_mm)
        /*0008*/ 	.word	0x0000001c


	//----- nvinfo : EIATTR_FRAME_SIZE
	.align		4
.L_10:
        /*000c*/ 	.byte	0x04, 0x11
        /*000e*/ 	.short	(.L_12 - .L_11)
	.align		4
.L_11:
        /*0010*/ 	.word	index@(_Z4movePjS_S_S_mm)
        /*0014*/ 	.word	0x00000000


	//----- nvinfo : EIATTR_REGCOUNT
	.align		4
.L_12:
        /*0018*/ 	.byte	0x04, 0x2f
        /*001a*/ 	.short	(.L_14 - .L_13)
	.align		4
.L_13:
        /*001c*/ 	.word	index@(_Z5checkPjPiS0_ji)
        /*0020*/ 	.word	0x00000014


	//----- nvinfo : EIATTR_FRAME_SIZE
	.align		4
.L_14:
        /*0024*/ 	.byte	0x04, 0x11
        /*0026*/ 	.short	(.L_16 - .L_15)
	.align		4
.L_15:
        /*0028*/ 	.word	index@(_Z5checkPjPiS0_ji)
        /*002c*/ 	.word	0x00000000


	//----- nvinfo : EIATTR_REGCOUNT
	.align		4
.L_16:
        /*0030*/ 	.byte	0x04, 0x2f
        /*0032*/ 	.short	(.L_18 - .L_17)
	.align		4
.L_17:
        /*0034*/ 	.word	index@(_Z5placePjS_S_S_PiS0_ji)
        /*0038*/ 	.word	0x0000000e


	//----- nvinfo : EIATTR_FRAME_SIZE
	.align		4
.L_18:
        /*003c*/ 	.byte	0x04, 0x11
        /*003e*/ 	.short	(.L_20 - .L_19)
	.align		4
.L_19:
        /*0040*/ 	.word	index@(_Z5placePjS_S_S_PiS0_ji)
        /*0044*/ 	.word	0x00000000


	//----- nvinfo : EIATTR_REGCOUNT
	.align		4
.L_20:
        /*0048*/ 	.byte	0x04, 0x2f
        /*004a*/ 	.short	(.L_22 - .L_21)
	.align		4
.L_21:
        /*004c*/ 	.word	index@(_Z4testPjS_mmPf)
        /*0050*/ 	.word	0x0000001f


	//----- nvinfo : EIATTR_FRAME_SIZE
	.align		4
.L_22:
        /*0054*/ 	.byte	0x04, 0x11
        /*0056*/ 	.short	(.L_24 - .L_23)
	.align		4
.L_23:
        /*0058*/ 	.word	index@(_Z4testPjS_mmPf)
        /*005c*/ 	.word	0x00000008


	//----- nvinfo : EIATTR_MIN_STACK_SIZE
	.align		4
.L_24:
        /*0060*/ 	.byte	0x04, 0x12
        /*0062*/ 	.short	(.L_26 - .L_25)
	.align		4
.L_25:
        /*0064*/ 	.word	index@(_Z4testPjS_mmPf)
        /*0068*/ 	.word	0x00000008


	//----- nvinfo : EIATTR_MIN_STACK_SIZE
	.align		4
.L_26:
        /*006c*/ 	.byte	0x04, 0x12
        /*006e*/ 	.short	(.L_28 - .L_27)
	.align		4
.L_27:
        /*0070*/ 	.word	index@(_Z5placePjS_S_S_PiS0_ji)
        /*0074*/ 	.word	0x00000000


	//----- nvinfo : EIATTR_MIN_STACK_SIZE
	.align		4
.L_28:
        /*0078*/ 	.byte	0x04, 0x12
        /*007a*/ 	.short	(.L_30 - .L_29)
	.align		4
.L_29:
        /*007c*/ 	.word	index@(_Z5checkPjPiS0_ji)
        /*0080*/ 	.word	0x00000000


	//----- nvinfo : EIATTR_MIN_STACK_SIZE
	.align		4
.L_30:
        /*0084*/ 	.byte	0x04, 0x12
        /*0086*/ 	.short	(.L_32 - .L_31)
	.align		4
.L_31:
        /*0088*/ 	.word	index@(_Z4movePjS_S_S_mm)
        /*008c*/ 	.word	0x00000000
.L_32:


//--------------------- .nv.compat                --------------------------
	.section	.nv.compat,"",@"SHT_CUDA_COMPAT_INFO"
	.align	4
        /*0000*/ 	.byte	0x02, 0x09, 0x00, 0x00, 0x02, 0x02, 0x01, 0x00, 0x02, 0x05, 0x05, 0x00, 0x03, 0x07, 0x01, 0x01
        /*0010*/ 	.byte	0x02, 0x03, 0x00, 0x00, 0x02, 0x06, 0x01, 0x00, 0x04, 0x0b, 0x08, 0x00, 0x09, 0x00, 0x00, 0x00
        /*0020*/ 	.byte	0x00, 0x00, 0x00, 0x00


//--------------------- .nv.info._Z4testPjS_mmPf  --------------------------
	.section	.nv.info._Z4testPjS_mmPf,"",@"SHT_CUDA_INFO"
	.sectionflags	@""
	.align	4


	//----- nvinfo : EIATTR_CUDA_API_VERSION
	.align		4
        /*0000*/ 	.byte	0x04, 0x37
        /*0002*/ 	.short	(.L_34 - .L_33)
.L_33:
        /*0004*/ 	.word	0x00000082


	//----- nvinfo : EIATTR_KPARAM_INFO
	.align		4
.L_34:
        /*0008*/ 	.byte	0x04, 0x17
        /*000a*/ 	.short	(.L_36 - .L_35)
.L_35:
        /*000c*/ 	.word	0x00000000
        /*0010*/ 	.short	0x0004
        /*0012*/ 	.short	0x0020
        /*0014*/ 	.byte	0x00, 0xf5, 0x21, 0x00


	//----- nvinfo : EIATTR_KPARAM_INFO
	.align		4
.L_36:
        /*0018*/ 	.byte	0x04, 0x17
        /*001a*/ 	.short	(.L_38 - .L_37)
.L_37:
        /*001c*/ 	.word	0x00000000
        /*0020*/ 	.short	0x0003
        /*0022*/ 	.short	0x0018
        /*0024*/ 	.byte	0x00, 0xf0, 0x21, 0x00


	//----- nvinfo : EIATTR_KPARAM_INFO
	.align		4
.L_38:
        /*0028*/ 	.byte	0x04, 0x17
        /*002a*/ 	.short	(.L_40 - .L_39)
.L_39:
        /*002c*/ 	.word	0x00000000
        /*0030*/ 	.short	0x0002
        /*0032*/ 	.short	0x0010
        /*0034*/ 	.byte	0x00, 0xf0, 0x21, 0x00


	//----- nvinfo : EIATTR_KPARAM_INFO
	.align		4
.L_40:
        /*0038*/ 	.byte	0x04, 0x17
        /*003a*/ 	.short	(.L_42 - .L_41)
.L_41:
        /*003c*/ 	.word	0x00000000
        /*0040*/ 	.short	0x0001
        /*0042*/ 	.short	0x0008
        /*0044*/ 	.byte	0x00, 0xf5, 0x21, 0x00


	//----- nvinfo : EIATTR_KPARAM_INFO
	.align		4
.L_42:
        /*0048*/ 	.byte	0x04, 0x17
        /*004a*/ 	.short	(.L_44 - .L_43)
.L_43:
        /*004c*/ 	.word	0x00000000
        /*0050*/ 	.short	0x0000
        /*0052*/ 	.short	0x0000
        /*0054*/ 	.byte	0x00, 0xf5, 0x21, 0x00


	//----- nvinfo : EIATTR_SPARSE_MMA_MASK
	.align		4
.L_44:
        /*0058*/ 	.byte	0x03, 0x50
        /*005a*/ 	.short	0x0000


	//----- nvinfo : EIATTR_MAXREG_COUNT
	.align		4
        /*005c*/ 	.byte	0x03, 0x1b
        /*005e*/ 	.short	0x00ff


	//----- nvinfo : EIATTR_EXTERNS
	.align		4
        /*0060*/ 	.byte	0x04, 0x0f
        /*0062*/ 	.short	(.L_46 - .L_45)


	//   ....[0]....
	.align		4
.L_45:
        /*0064*/ 	.word	index@(vprintf)


	//----- nvinfo : EIATTR_MERCURY_ISA_VERSION
	.align		4
.L_46:
        /*0068*/ 	.byte	0x03, 0x5f
        /*006a*/ 	.short	0x0101


	//----- nvinfo : EIATTR_VRC_CTA_INIT_COUNT
	.align		4
        /*006c*/ 	.byte	0x02, 0x4a
	.zero		1
	.zero		1


	//----- nvinfo : EIATTR_SYSCALL_OFFSETS
	.align		4
        /*0070*/ 	.byte	0x04, 0x46
        /*0072*/ 	.short	(.L_48 - .L_47)


	//   ....[0]....
.L_47:
        /*0074*/ 	.word	0x00000400


	//   ....[1]....
        /*0078*/ 	.word	0x00000490


	//   ....[2]....
        /*007c*/ 	.word	0x00000520


	//   ....[3]....
        /*0080*/ 	.word	0x000005b0


	//   ....[4]....
        /*0084*/ 	.word	0x00000640


	//   ....[5]....
        /*0088*/ 	.word	0x000007d0


	//   ....[6]....
        /*008c*/ 	.word	0x000008a0


	//   ....[7]....
        /*0090*/ 	.word	0x00000960


	//   ....[8]....
        /*0094*/ 	.word	0x00000a50


	//   ....[9]....
        /*0098*/ 	.word	0x00000be0


	//   ....[10]....
        /*009c*/ 	.word	0x00000cb0


	//   ....[11]....
        /*00a0*/ 	.word	0x00000d70


	//   ....[12]....
        /*00a4*/ 	.word	0x00000e70


	//----- nvinfo : EIATTR_EXIT_INSTR_OFFSETS
	.align		4
.L_48:
        /*00a8*/ 	.byte	0x04, 0x1c
        /*00aa*/ 	.short	(.L_50 - .L_49)


	//   ....[0]....
.L_49:
        /*00ac*/ 	.word	0x00000e80


	//----- nvinfo : EIATTR_CRS_STACK_SIZE
	.align		4
.L_50:
        /*00b0*/ 	.byte	0x04, 0x1e
        /*00b2*/ 	.short	(.L_52 - .L_51)
.L_51:
        /*00b4*/ 	.word	0x00000000


	//----- nvinfo : EIATTR_CBANK_PARAM_SIZE
	.align		4
.L_52:
        /*00b8*/ 	.byte	0x03, 0x19
        /*00ba*/ 	.short	0x0028


	//----- nvinfo : EIATTR_PARAM_CBANK
	.align		4
        /*00bc*/ 	.byte	0x04, 0x0a
        /*00be*/ 	.short	(.L_54 - .L_53)
	.align		4
.L_53:
        /*00c0*/ 	.word	index@(.nv.constant0._Z4testPjS_mmPf)
        /*00c4*/ 	.short	0x0380
        /*00c6*/ 	.short	0x0028


	//----- nvinfo : EIATTR_SW_WAR
	.align		4
.L_54:
        /*00c8*/ 	.byte	0x04, 0x36
        /*00ca*/ 	.short	(.L_56 - .L_55)
.L_55:
        /*00cc*/ 	.word	0x00000008
.L_56:


//--------------------- .nv.info._Z5placePjS_S_S_PiS0_ji --------------------------
	.section	.nv.info._Z5placePjS_S_S_PiS0_ji,"",@"SHT_CUDA_INFO"
	.sectionflags	@""
	.align	4


	//----- nvinfo : EIATTR_CUDA_API_VERSION
	.align		4
        /*0000*/ 	.byte	0x04, 0x37
        /*0002*/ 	.short	(.L_58 - .L_57)
.L_57:
        /*0004*/ 	.word	0x00000082


	//----- nvinfo : EIATTR_KPARAM_INFO
	.align		4
.L_58:
        /*0008*/ 	.byte	0x04, 0x17
        /*000a*/ 	.short	(.L_60 - .L_59)
.L_59:
        /*000c*/ 	.word	0x00000000
        /*0010*/ 	.short	0x0007
        /*0012*/ 	.short	0x0034
        /*0014*/ 	.byte	0x00, 0xf0, 0x11, 0x00


	//----- nvinfo : EIATTR_KPARAM_INFO
	.align		4
.L_60:
        /*0018*/ 	.byte	0x04, 0x17
        /*001a*/ 	.short	(.L_62 - .L_61)
.L_61:
        /*001c*/ 	.word	0x00000000
        /*0020*/ 	.short	0x0006
        /*0022*/ 	.short	0x0030
        /*0024*/ 	.byte	0x00, 0xf0, 0x11, 0x00


	//----- nvinfo : EIATTR_KPARAM_INFO
	.align		4
.L_62:
        /*0028*/ 	.byte	0x04, 0x17
        /*002a*/ 	.short	(.L_64 - .L_63)
.L_63:
        /*002c*/ 	.word	0x00000000
        /*0030*/ 	.short	0x0005
        /*0032*/ 	.short	0x0028
        /*0034*/ 	.byte	0x00, 0xf5, 0x21, 0x00


	//----- nvinfo : EIATTR_KPARAM_INFO
	.align		4
.L_64:
        /*0038*/ 	.byte	0x04, 0x17
        /*003a*/ 	.short	(.L_66 - .L_65)
.L_65:
        /*003c*/ 	.word	0x00000000
        /*0040*/ 	.short	0x0004
        /*0042*/ 	.short	0x0020
        /*0044*/ 	.byte	0x00, 0xf5, 0x21, 0x00


	//----- nvinfo : EIATTR_KPARAM_INFO
	.align		4
.L_66:
        /*0048*/ 	.byte	0x04, 0x17
        /*004a*/ 	.short	(.L_68 - .L_67)
.L_67:
        /*004c*/ 	.word	0x00000000
        /*0050*/ 	.short	0x0003
        /*0052*/ 	.short	0x0018
        /*0054*/ 	.byte	0x00, 0xf5, 0x21, 0x00


	//----- nvinfo : EIATTR_KPARAM_INFO
	.align		4
.L_68:
        /*0058*/ 	.byte	0x04, 0x17
        /*005a*/ 	.short	(.L_70 - .L_69)
.L_69:
        /*005c*/ 	.word	0x00000000
        /*0060*/ 	.short	0x0002
        /*0062*/ 	.short	0x0010
        /*0064*/ 	.byte	0x00, 0xf5, 0x21, 0x00


	//----- nvinfo : EIATTR_KPARAM_INFO
	.align		4
.L_70:
        /*0068*/ 	.byte	0x04, 0x17
        /*006a*/ 	.short	(.L_72 - .L_71)
.L_71:
        /*006c*/ 	.word	0x00000000
        /*0070*/ 	.short	0x0001
        /*0072*/ 	.short	0x0008
        /*0074*/ 	.byte	0x00, 0xf5, 0x21, 0x00


	//----- nvinfo : EIATTR_KPARAM_INFO
	.align		4
.L_72:
        /*0078*/ 	.byte	0x04, 0x17
        /*007a*/ 	.short	(.L_74 - .L_73)
.L_73:
        /*007c*/ 	.word	0x00000000
        /*0080*/ 	.short	0x0000
        /*0082*/ 	.short	0x0000
        /*0084*/ 	.byte	0x00, 0xf5, 0x21, 0x00


	//----- nvinfo : EIATTR_SPARSE_MMA_MASK
	.align		4
.L_74:
        /*0088*/ 	.byte	0x03, 0x50
        /*008a*/ 	.short	0x0000


	//----- nvinfo : EIATTR_MAXREG_COUNT
	.align		4
        /*008c*/ 	.byte	0x03, 0x1b
        /*008e*/ 	.short	0x00ff


	//----- nvinfo : EIATTR_MERCURY_ISA_VERSION
	.align		4
        /*0090*/ 	.byte	0x03, 0x5f
        /*0092*/ 	.short	0x0101


	//----- nvinfo : EIATTR_VRC_CTA_INIT_COUNT
	.align		4
        /*0094*/ 	.byte	0x02, 0x4a
	.zero		1
	.zero		1


	//----- nvinfo : EIATTR_EXIT_INSTR_OFFSETS
	.align		4
        /*0098*/ 	.byte	0x04, 0x1c
        /*009a*/ 	.short	(.L_76 - .L_75)


	//   ....[0]....
.L_75:
        /*009c*/ 	.word	0x00000070


	//   ....[1]....
        /*00a0*/ 	.word	0x000001d0


	//   ....[2]....
        /*00a4*/ 	.word	0x000002a0


	//----- nvinfo : EIATTR_CRS_STACK_SIZE
	.align		4
.L_76:
        /*00a8*/ 	.byte	0x04, 0x1e
        /*00aa*/ 	.short	(.L_78 - .L_77)
.L_77:
        /*00ac*/ 	.word	0x00000000


	//----- nvinfo : EIATTR_CBANK_PARAM_SIZE
	.align		4
.L_78:
        /*00b0*/ 	.byte	0x03, 0x19
        /*00b2*/ 	.short	0x0038


	//----- nvinfo : EIATTR_PARAM_CBANK
	.align		4
        /*00b4*/ 	.byte	0x04, 0x0a
        /*00b6*/ 	.short	(.L_80 - .L_79)
	.align		4
.L_79:
        /*00b8*/ 	.word	index@(.nv.constant0._Z5placePjS_S_S_PiS0_ji)
        /*00bc*/ 	.short	0x0380
        /*00be*/ 	.short	0x0038


	//----- nvinfo : EIATTR_SW_WAR
	.align		4
.L_80:
        /*00c0*/ 	.byte	0x04, 0x36
        /*00c2*/ 	.short	(.L_82 - .L_81)
.L_81:
        /*00c4*/ 	.word	0x00000008
.L_82:


//--------------------- .nv.info._Z5checkPjPiS0_ji --------------------------
	.section	.nv.info._Z5checkPjPiS0_ji,"",@"SHT_CUDA_INFO"
	.sectionflags	@""
	.align	4


	//----- nvinfo : EIATTR_CUDA_API_VERSION
	.align		4
        /*0000*/ 	.byte	0x04, 0x37
        /*0002*/ 	.short	(.L_84 - .L_83)
.L_83:
        /*0004*/ 	.word	0x00000082


	//----- nvinfo : EIATTR_KPARAM_INFO
	.align		4
.L_84:
        /*0008*/ 	.byte	0x04, 0x17
        /*000a*/ 	.short	(.L_86 - .L_85)
.L_85:
        /*000c*/ 	.word	0x00000000
        /*0010*/ 	.short	0x0004
        /*0012*/ 	.short	0x001c
        /*0014*/ 	.byte	0x00, 0xf0, 0x11, 0x00


	//----- nvinfo : EIATTR_KPARAM_INFO
	.align		4
.L_86:
        /*0018*/ 	.byte	0x04, 0x17
        /*001a*/ 	.short	(.L_88 - .L_87)
.L_87:
        /*001c*/ 	.word	0x00000000
        /*0020*/ 	.short	0x0003
        /*0022*/ 	.short	0x0018
        /*0024*/ 	.byte	0x00, 0xf0, 0x11, 0x00


	//----- nvinfo : EIATTR_KPARAM_INFO
	.align		4
.L_88:
        /*0028*/ 	.byte	0x04, 0x17
        /*002a*/ 	.short	(.L_90 - .L_89)
.L_89:
        /*002c*/ 	.word	0x00000000
        /*0030*/ 	.short	0x0002
        /*0032*/ 	.short	0x0010
        /*0034*/ 	.byte	0x00, 0xf5, 0x21, 0x00


	//----- nvinfo : EIATTR_KPARAM_INFO
	.align		4
.L_90:
        /*0038*/ 	.byte	0x04, 0x17
        /*003a*/ 	.short	(.L_92 - .L_91)
.L_91:
        /*003c*/ 	.word	0x00000000
        /*0040*/ 	.short	0x0001
        /*0042*/ 	.short	0x0008
        /*0044*/ 	.byte	0x00, 0xf5, 0x21, 0x00


	//----- nvinfo : EIATTR_KPARAM_INFO
	.align		4
.L_92:
        /*0048*/ 	.byte	0x04, 0x17
        /*004a*/ 	.short	(.L_94 - .L_93)
.L_93:
        /*004c*/ 	.word	0x00000000
        /*0050*/ 	.short	0x0000
        /*0052*/ 	.short	0x0000
        /*0054*/ 	.byte	0x00, 0xf5, 0x21, 0x00


	//----- nvinfo : EIATTR_SPARSE_MMA_MASK
	.align		4
.L_94:
        /*0058*/ 	.byte	0x03, 0x50
        /*005a*/ 	.short	0x0000


	//----- nvinfo : EIATTR_MAXREG_COUNT
	.align		4
        /*005c*/ 	.byte	0x03, 0x1b
        /*005e*/ 	.short	0x00ff


	//----- nvinfo : EIATTR_MERCURY_ISA_VERSION
	.align		4
        /*0060*/ 	.byte	0x03, 0x5f
        /*0062*/ 	.short	0x0101


	//----- nvinfo : EIATTR_VRC_CTA_INIT_COUNT
	.align		4
        /*0064*/ 	.byte	0x02, 0x4a
	.zero		1
	.zero		1


	//----- nvinfo : EIATTR_EXIT_INSTR_OFFSETS
	.align		4
        /*0068*/ 	.byte	0x04, 0x1c
        /*006a*/ 	.short	(.L_96 - .L_95)


	//   ....[0]....
.L_95:
        /*006c*/ 	.word	0x000003c0


	//   ....[1]....
        /*0070*/ 	.word	0x00000420


	//   ....[2]....
        /*0074*/ 	.word	0x00000470


	//----- nvinfo : EIATTR_CRS_STACK_SIZE
	.align		4
.L_96:
        /*0078*/ 	.byte	0x04, 0x1e
        /*007a*/ 	.short	(.L_98 - .L_97)
.L_97:
        /*007c*/ 	.word	0x00000000


	//----- nvinfo : EIATTR_CBANK_PARAM_SIZE
	.align		4
.L_98:
        /*0080*/ 	.byte	0x03, 0x19
        /*0082*/ 	.short	0x0020


	//----- nvinfo : EIATTR_PARAM_CBANK
	.align		4
        /*0084*/ 	.byte	0x04, 0x0a
        /*0086*/ 	.short	(.L_100 - .L_99)
	.align		4
.L_99:
        /*0088*/ 	.word	index@(.nv.constant0._Z5checkPjPiS0_ji)
        /*008c*/ 	.short	0x0380
        /*008e*/ 	.short	0x0020


	//----- nvinfo : EIATTR_SW_WAR
	.align		4
.L_100:
        /*0090*/ 	.byte	0x04, 0x36
        /*0092*/ 	.short	(.L_102 - .L_101)
.L_101:
        /*0094*/ 	.word	0x00000008
.L_102:


//--------------------- .nv.info._Z4movePjS_S_S_mm --------------------------
	.section	.nv.info._Z4movePjS_S_S_mm,"",@"SHT_CUDA_INFO"
	.sectionflags	@""
	.align	4


	//----- nvinfo : EIATTR_CUDA_API_VERSION
	.align		4
        /*0000*/ 	.byte	0x04, 0x37
        /*0002*/ 	.short	(.L_104 - .L_103)
.L_103:
        /*0004*/ 	.word	0x00000082


	//----- nvinfo : EIATTR_KPARAM_INFO
	.align		4
.L_104:
        /*0008*/ 	.byte	0x04, 0x17
        /*000a*/ 	.short	(.L_106 - .L_105)
.L_105:
        /*000c*/ 	.word	0x00000000
        /*0010*/ 	.short	0x0005
        /*0012*/ 	.short	0x0028
        /*0014*/ 	.byte	0x00, 0xf0, 0x21, 0x00


	//----- nvinfo : EIATTR_KPARAM_INFO
	.align		4
.L_106:
        /*0018*/ 	.byte	0x04, 0x17
        /*001a*/ 	.short	(.L_108 - .L_107)
.L_107:
        /*001c*/ 	.word	0x00000000
        /*0020*/ 	.short	0x0004
        /*0022*/ 	.short	0x0020
        /*0024*/ 	.byte	0x00, 0xf0, 0x21, 0x00


	//----- nvinfo : EIATTR_KPARAM_INFO
	.align		4
.L_108:
        /*0028*/ 	.byte	0x04, 0x17
        /*002a*/ 	.short	(.L_110 - .L_109)
.L_109:
        /*002c*/ 	.word	0x00000000
        /*0030*/ 	.short	0x0003
        /*0032*/ 	.short	0x0018
        /*0034*/ 	.byte	0x00, 0xf5, 0x21, 0x00


	//----- nvinfo : EIATTR_KPARAM_INFO
	.align		4
.L_110:
        /*0038*/ 	.byte	0x04, 0x17
        /*003a*/ 	.short	(.L_112 - .L_111)
.L_111:
        /*003c*/ 	.word	0x00000000
        /*0040*/ 	.short	0x0002
        /*0042*/ 	.short	0x0010
        /*0044*/ 	.byte	0x00, 0xf5, 0x21, 0x00


	//----- nvinfo : EIATTR_KPARAM_INFO
	.align		4
.L_112:
        /*0048*/ 	.byte	0x04, 0x17
        /*004a*/ 	.short	(.L_114 - .L_113)
.L_113:
        /*004c*/ 	.word	0x00000000
        /*0050*/ 	.short	0x0001
        /*0052*/ 	.short	0x0008
        /*0054*/ 	.byte	0x00, 0xf5, 0x21, 0x00


	//----- nvinfo : EIATTR_KPARAM_INFO
	.align		4
.L_114:
        /*0058*/ 	.byte	0x04, 0x17
        /*005a*/ 	.short	(.L_116 - .L_115)
.L_115:
        /*005c*/ 	.word	0x00000000
        /*0060*/ 	.short	0x0000
        /*0062*/ 	.short	0x0000
        /*0064*/ 	.byte	0x00, 0xf5, 0x21, 0x00


	//----- nvinfo : EIATTR_SPARSE_MMA_MASK
	.align		4
.L_116:
        /*0068*/ 	.byte	0x03, 0x50
        /*006a*/ 	.short	0x0000


	//----- nvinfo : EIATTR_MAXREG_COUNT
	.align		4
        /*006c*/ 	.byte	0x03, 0x1b
        /*006e*/ 	.short	0x00ff


	//----- nvinfo : EIATTR_MERCURY_ISA_VERSION
	.align		4
        /*0070*/ 	.byte	0x03, 0x5f
        /*0072*/ 	.short	0x0101


	//----- nvinfo : EIATTR_VRC_CTA_INIT_COUNT
	.align		4
        /*0074*/ 	.byte	0x02, 0x4a
	.zero		1
	.zero		1


	//----- nvinfo : EIATTR_EXIT_INSTR_OFFSETS
	.align		4
        /*0078*/ 	.byte	0x04, 0x1c
        /*007a*/ 	.short	(.L_118 - .L_117)


	//   ....[0]....
.L_117:
        /*007c*/ 	.word	0x00000040


	//   ....[1]....
        /*0080*/ 	.word	0x000005d0


	//   ....[2]....
        /*0084*/ 	.word	0x00000770


	//----- nvinfo : EIATTR_CBANK_PARAM_SIZE
	.align		4
.L_118:
        /*0088*/ 	.byte	0x03, 0x19
        /*008a*/ 	.short	0x0030


	//----- nvinfo : EIATTR_PARAM_CBANK
	.align		4
        /*008c*/ 	.byte	0x04, 0x0a
        /*008e*/ 	.short	(.L_120 - .L_119)
	.align		4
.L_119:
        /*0090*/ 	.word	index@(.nv.constant0._Z4movePjS_S_S_mm)
        /*0094*/ 	.short	0x0380
        /*0096*/ 	.short	0x0030


	//----- nvinfo : EIATTR_SW_WAR
	.align		4
.L_120:
        /*0098*/ 	.byte	0x04, 0x36
        /*009a*/ 	.short	(.L_122 - .L_121)
.L_121:
        /*009c*/ 	.word	0x00000008
.L_122:


//--------------------- .nv.callgraph             --------------------------
	.section	.nv.callgraph,"",@"SHT_CUDA_CALLGRAPH"
	.align	4
	.sectionentsize	8
	.align		4
        /*0000*/ 	.word	0x00000000
	.align		4
        /*0004*/ 	.word	0xffffffff
	.align		4
        /*0008*/ 	.word	index@(_Z4testPjS_mmPf)
	.align		4
        /*000c*/ 	.word	index@(vprintf)
	.align		4
        /*0010*/ 	.word	0x00000000
	.align		4
        /*0014*/ 	.word	0xfffffffe
	.align		4
        /*0018*/ 	.word	0x00000000
	.align		4
        /*001c*/ 	.word	0xfffffffd
	.align		4
        /*0020*/ 	.word	0x00000000
	.align		4
        /*0024*/ 	.word	0xfffffffc


//--------------------- .nv.constant4             --------------------------
	.section	.nv.constant4,"a",@progbits
	.align	8
	.align		8
.nv.constant4:
        /*0000*/ 	.dword	vprintf
	.align		8
        /*0008*/ 	.dword	$str
	.align		8
        /*0010*/ 	.dword	$str$1
	.align		8
        /*0018*/ 	.dword	$str$2
	.align		8
        /*0020*/ 	.dword	$str$3
	.align		8
        /*0028*/ 	.dword	$str$4
	.align		8
        /*0030*/ 	.dword	$str$5
	.align		8
        /*0038*/ 	.dword	$str$6
	.align		8
        /*0040*/ 	.dword	$str$7
	.align		8
        /*0048*/ 	.dword	$str$8


//--------------------- .text._Z4testPjS_mmPf     --------------------------
	.section	.text._Z4testPjS_mmPf,"ax",@progbits
	.align	128
        .global         _Z4testPjS_mmPf
        .type           _Z4testPjS_mmPf,@function
        .size           _Z4testPjS_mmPf,(.L_x_39 - _Z4testPjS_mmPf)
        .other          _Z4testPjS_mmPf,@"STO_CUDA_ENTRY STV_DEFAULT"
_Z4testPjS_mmPf:
.text._Z4testPjS_mmPf:
[----:B------:R-:W0:Y:S01]  /*0000*/  LDC R1, c[0x0][0x37c] ;  /* 0x0000df00ff017b82 */ /* 0x000e220000000800 */
[----:B------:R-:W1:Y:S07]  /*0010*/  LDCU.64 UR12, c[0x0][0x380] ;  /* 0x00007000ff0c77ac */ /* 0x000e6e0008000a00 */
[----:B------:R-:W2:Y:S01]  /*0020*/  LDC.64 R2, c[0x0][0x380] ;  /* 0x0000e000ff027b82 */ /* 0x000ea20000000a00 */
[----:B0-----:R-:W-:Y:S01]  /*0030*/  VIADD R1, R1, 0xfffffff8 ;  /* 0xfffffff801017836 */ /* 0x001fe20000000000 */
[----:B------:R-:W1:Y:S01]  /*0040*/  LDCU.128 UR8, c[0x0][0x390] ;  /* 0x00007200ff0877ac */ /* 0x000e620008000c00 */
[----:B------:R-:W2:Y:S01]  /*0050*/  LDCU.64 UR36, c[0x0][0x358] ;  /* 0x00006b00ff2477ac */ /* 0x000ea20008000a00 */
[----:B------:R-:W0:Y:S01]  /*0060*/  LDCU UR6, c[0x0][0x2fc] ;  /* 0x00005f80ff0677ac */ /* 0x000e220008000800 */
[----:B------:R-:W3:Y:S01]  /*0070*/  LDCU.64 UR14, c[0x4][0x8] ;  /* 0x01000100ff0e77ac */ /* 0x000ee20008000a00 */
[----:B-1----:R-:W-:-:S04]  /*0080*/  ULEA UR5, UP0, UR8, UR12, 0x2 ;  /* 0x0000000c08057291 */ /* 0x002fc8000f8010ff */
[----:B------:R-:W-:Y:S01]  /*0090*/  ULEA.HI.X UR4, UR8, UR13, UR9, 0x2, UP0 ;  /* 0x0000000d08047291 */ /* 0x000fe200080f1409 */
[----:B--2---:R1:W5:Y:S01]  /*00a0*/  LDG.E R7, desc[UR36][R2.64] ;  /* 0x0000002402077981 */ /* 0x004362000c1e1900 */
[----:B------:R-:W-:-:S04]  /*00b0*/  IMAD.U32 R24, RZ, RZ, UR5 ;  /* 0x00000005ff187e24 */ /* 0x000fc8000f8e00ff */
[----:B------:R-:W-:-:S05]  /*00c0*/  IMAD.U32 R25, RZ, RZ, UR4 ;  /* 0x00000004ff197e24 */ /* 0x000fca000f8e00ff */
[----:B------:R-:W2:Y:S01]  /*00d0*/  LDG.E R24, desc[UR36][R24.64] ;  /* 0x0000002418187981 */ /* 0x000ea2000c1e1900 */
[----:B------:R-:W-:Y:S01]  /*00e0*/  UIADD3 UR4, UPT, UPT, UR8, 0x1, URZ ;  /* 0x0000000108047890 */ /* 0x000fe2000fffe0ff */
[----:B------:R-:W4:Y:S03]  /*00f0*/  LDCU UR9, c[0x0][0x390] ;  /* 0x00007200ff0977ac */ /* 0x000f260008000800 */
[----:B------:R-:W-:Y:S02]  /*0100*/  USHF.R.S32.HI UR7, URZ, 0x1f, UR4 ;  /* 0x0000001fff077899 */ /* 0x000fe40008011404 */
[----:B------:R-:W-:-:S04]  /*0110*/  UISETP.GE.U32.AND UP0, UPT, UR4, UR10, UPT ;  /* 0x0000000a0400728c */ /* 0x000fc8000bf06070 */
[----:B------:R-:W-:Y:S01]  /*0120*/  UISETP.GE.U32.AND.EX UP0, UPT, UR7, UR11, UPT, UP0 ;  /* 0x0000000b0700728c */ /* 0x000fe2000bf06100 */
[----:B------:R-:W-:Y:S01]  /*0130*/  IMAD.MOV.U32 R4, RZ, RZ, RZ ;  /* 0x000000ffff047224 */ /* 0x000fe200078e00ff */
[----:B------:R-:W-:Y:S01]  /*0140*/  MOV R16, 0x0 ;  /* 0x0000000000107802 */ /* 0x000fe20000000f00 */
[----:B------:R-:W-:Y:S02]  /*0150*/  IMAD.MOV.U32 R0, RZ, RZ, 0x1 ;  /* 0x00000001ff007424 */ /* 0x000fe400078e00ff */
[----:B------:R-:W-:Y:S02]  /*0160*/  IMAD.MOV.U32 R22, RZ, RZ, RZ ;  /* 0x000000ffff167224 */ /* 0x000fe400078e00ff */
[----:B----4-:R-:W-:Y:S01]  /*0170*/  IMAD.U32 R19, RZ, RZ, UR9 ;  /* 0x00000009ff137e24 */ /* 0x010fe2000f8e00ff */
[----:B------:R-:W4:Y:S01]  /*0180*/  LDCU UR5, c[0x0][0x2f8] ;  /* 0x00005f00ff0577ac */ /* 0x000f220008000800 */
[----:B--2---:R-:W-:Y:S01]  /*0190*/  MOV R28, R24 ;  /* 0x00000018001c7202 */ /* 0x004fe20000000f00 */
[----:B01-34-:R-:W-:Y:S06]  /*01a0*/  BRA.U UP0, `(.L_x_0) ;  /* 0x0000000100647547 */ /* 0x01bfec000b800000 */
[----:B------:R-:W-:Y:S02]  /*01b0*/  IMAD.U32 R8, RZ, RZ, UR4 ;  /* 0x00000004ff087e24 */ /* 0x000fe4000f8e00ff */
[----:B------:R-:W-:Y:S02]  /*01c0*/  IMAD.U32 R9, RZ, RZ, UR7 ;  /* 0x00000007ff097e24 */ /* 0x000fe4000f8e00ff */
[----:B------:R-:W-:Y:S02]  /*01d0*/  IMAD.MOV.U32 R0, RZ, RZ, 0x1 ;  /* 0x00000001ff007424 */ /* 0x000fe400078e00ff */
[----:B------:R-:W-:Y:S02]  /*01e0*/  IMAD.MOV.U32 R22, RZ, RZ, RZ ;  /* 0x000000ffff167224 */ /* 0x000fe400078e00ff */
[----:B------:R-:W-:Y:S02]  /*01f0*/  IMAD.MOV.U32 R28, RZ, RZ, R24 ;  /* 0x000000ffff1c7224 */ /* 0x000fe400078e0018 */
[----:B------:R-:W-:-:S07]  /*0200*/  IMAD.MOV.U32 R4, RZ, RZ, RZ ;  /* 0x000000ffff047224 */ /* 0x000fce00078e00ff */
.L_x_1:
[----:B------:R-:W-:-:S04]  /*0210*/  LEA R2, P0, R8, UR12, 0x2 ;  /* 0x0000000c08027c11 */ /* 0x000fc8000f8010ff */
[----:B------:R-:W-:-:S06]  /*0220*/  LEA.HI.X R3, R8, UR13, R9, 0x2, P0 ;  /* 0x0000000d08037c11 */ /* 0x000fcc00080f1409 */
[----:B------:R-:W2:Y:S01]  /*0230*/  LDG.E R3, desc[UR36][R2.64] ;  /* 0x0000002402037981 */ /* 0x000ea2000c1e1900 */
[----:B------:R-:W-:Y:S01]  /*0240*/  IADD3 R0, PT, PT, R0, 0x1, RZ ;  /* 0x0000000100007810 */ /* 0x000fe20007ffe0ff */
[----:B------:R-:W-:Y:S02]  /*0250*/  VIADD R6, R22, 0x1 ;  /* 0x0000000116067836 */ /* 0x000fe40000000000 */
[----:B------:R-:W-:Y:S02]  /*0260*/  VIADD R5, R4, 0x1 ;  /* 0x0000000104057836 */ /* 0x000fe40000000000 */
[----:B------:R-:W-:-:S05]  /*0270*/  IMAD.IADD R8, R19, 0x1, R0 ;  /* 0x0000000113087824 */ /* 0x000fca00078e0200 */
[----:B------:R-:W-:Y:S02]  /*0280*/  ISETP.GE.U32.AND P0, PT, R8, UR10, PT ;  /* 0x0000000a08007c0c */ /* 0x000fe4000bf06070 */
[----:B------:R-:W-:-:S04]  /*0290*/  SHF.R.S32.HI R9, RZ, 0x1f, R8 ;  /* 0x0000001fff097819 */ /* 0x000fc80000011408 */
[----:B------:R-:W-:Y:S02]  /*02a0*/  ISETP.GE.U32.AND.EX P0, PT, R9, UR11, PT, P0 ;  /* 0x0000000b09007c0c */ /* 0x000fe4000bf06100 */
[C---:B--2---:R-:W-:Y:S02]  /*02b0*/  ISETP.GT.U32.AND P2, PT, R3.reuse, 0x3e3a2d00, PT ;  /* 0x3e3a2d000300780c */ /* 0x044fe40003f44070 */
[C---:B------:R-:W-:Y:S02]  /*02c0*/  ISETP.NE.AND P1, PT, R3.reuse, RZ, PT ;  /* 0x000000ff0300720c */ /* 0x040fe40003f25270 */
[C---:B------:R-:W-:Y:S02]  /*02d0*/  VIMNMX.U32 R24, PT, PT, R3.reuse, R24, !PT ;  /* 0x0000001803187248 */ /* 0x040fe40007fe0000 */
[----:B------:R-:W-:-:S07]  /*02e0*/  VIMNMX.U32 R28, PT, PT, R3, R28, PT ;  /* 0x0000001c031c7248 */ /* 0x000fce0003fe0000 */
[----:B------:R-:W-:Y:S02]  /*02f0*/  @!P2 IMAD.MOV R6, RZ, RZ, R22 ;  /* 0x000000ffff06a224 */ /* 0x000fe400078e0216 */
[----:B------:R-:W-:-:S03]  /*0300*/  @P1 IMAD.MOV R5, RZ, RZ, R4 ;  /* 0x000000ffff051224 */ /* 0x000fc600078e0204 */
[----:B------:R-:W-:Y:S01]  /*0310*/  MOV R22, R6 ;  /* 0x0000000600167202 */ /* 0x000fe20000000f00 */
[----:B------:R-:W-:Y:S01]  /*0320*/  IMAD.MOV.U32 R4, RZ, RZ, R5 ;  /* 0x000000ffff047224 */ /* 0x000fe200078e0005 */
[----:B------:R-:W-:Y:S06]  /*0330*/  @!P0 BRA `(.L_x_1) ;  /* 0xfffffffc00b48947 */ /* 0x000fec000383ffff */
.L_x_0:
[----:B------:R0:W-:Y:S01]  /*0340*/  STL [R1], R0 ;  /* 0x0000000001007387 */ /* 0x0001e20000100800 */
[----:B------:R0:W1:Y:S01]  /*0350*/  LDC.64 R8, c[0x4][R16] ;  /* 0x0100000010087b82 */ /* 0x0000620000000a00 */
[----:B-----5:R-:W-:Y:S01]  /*0360*/  ISETP.NE.AND P0, PT, R7, RZ, PT ;  /* 0x000000ff0700720c */ /* 0x020fe20003f05270 */
[----:B------:R-:W-:Y:S01]  /*0370*/  VIADD R26, R4, 0x1 ;  /* 0x00000001041a7836 */ /* 0x000fe20000000000 */
[----:B------:R-:W-:Y:S01]  /*0380*/  IADD3 R2, P1, PT, R1, UR5, RZ ;  /* 0x0000000501027c10 */ /* 0x000fe2000ff3e0ff */
[----:B------:R-:W-:-:S04]  /*0390*/  IMAD.U32 R5, RZ, RZ, UR15 ;  /* 0x0000000fff057e24 */ /* 0x000fc8000f8e00ff */
[----:B------:R-:W-:Y:S02]  /*03a0*/  IMAD.X R18, RZ, RZ, UR6, P1 ;  /* 0x00000006ff127e24 */ /* 0x000fe400088e06ff */
[----:B------:R-:W-:-:S03]  /*03b0*/  IMAD.MOV.U32 R6, RZ, RZ, R2 ;  /* 0x000000ffff067224 */ /* 0x000fc600078e0002 */
[----:B------:R-:W-:Y:S01]  /*03c0*/  MOV R7, R18 ;  /* 0x0000001200077202 */ /* 0x000fe20000000f00 */
[----:B------:R-:W-:Y:S02]  /*03d0*/  @P0 IMAD.MOV R26, RZ, RZ, R4 ;  /* 0x000000ffff1a0224 */ /* 0x000fe400078e0204 */
[----:B0-----:R-:W-:-:S07]  /*03e0*/  IMAD.U32 R4, RZ, RZ, UR14 ;  /* 0x0000000eff047e24 */ /* 0x001fce000f8e00ff */
[----:B------:R-:W-:-:S07]  /*03f0*/  LEPC R20, `(.L_x_2) ;  /* 0x000000001014794e */ /* 0x000fce0000000000 */
[----:B-1----:R-:W-:Y:S05]  /*0400*/  CALL.ABS.NOINC R8 ;  /* 0x0000000008007343 */ /* 0x002fea0003c00000 */
.L_x_2:
[----:B------:R0:W-:Y:S01]  /*0410*/  STL [R1], R28 ;  /* 0x0000001c01007387 */ /* 0x0001e20000100800 */
[----:B------:R0:W1:Y:S01]  /*0420*/  LDC.64 R8, c[0x4][R16] ;  /* 0x0100000010087b82 */ /* 0x0000620000000a00 */
[----:B------:R-:W2:Y:S01]  /*0430*/  LDCU.64 UR4, c[0x4][0x10] ;  /* 0x01000200ff0477ac */ /* 0x000ea20008000a00 */
[----:B------:R-:W-:Y:S02]  /*0440*/  IMAD.MOV.U32 R6, RZ, RZ, R2 ;  /* 0x000000ffff067224 */ /* 0x000fe400078e0002 */
[----:B------:R-:W-:Y:S02]  /*0450*/  IMAD.MOV.U32 R7, RZ, RZ, R18 ;  /* 0x000000ffff077224 */ /* 0x000fe400078e0012 */
[----:B--2---:R-:W-:Y:S02]  /*0460*/  IMAD.U32 R4, RZ, RZ, UR4 ;  /* 0x00000004ff047e24 */ /* 0x004fe4000f8e00ff */
[----:B0-----:R-:W-:-:S07]  /*0470*/  IMAD.U32 R5, RZ, RZ, UR5 ;  /* 0x00000005ff057e24 */ /* 0x001fce000f8e00ff */
[----:B------:R-:W-:-:S07]  /*0480*/  LEPC R20, `(.L_x_3) ;  /* 0x000000001014794e */ /* 0x000fce0000000000 */
[----:B-1----:R-:W-:Y:S05]  /*0490*/  CALL.ABS.NOINC R8 ;  /* 0x0000000008007343 */ /* 0x002fea0003c00000 */
.L_x_3:
[----:B------:R0:W-:Y:S01]  /*04a0*/  STL [R1], R24 ;  /* 0x0000001801007387 */ /* 0x0001e20000100800 */
[----:B------:R0:W1:Y:S01]  /*04b0*/  LDC.64 R8, c[0x4][R16] ;  /* 0x0100000010087b82 */ /* 0x0000620000000a00 */
[----:B------:R-:W2:Y:S01]  /*04c0*/  LDCU.64 UR4, c[0x4][0x18] ;  /* 0x01000300ff0477ac */ /* 0x000ea20008000a00 */
[----:B------:R-:W-:Y:S01]  /*04d0*/  MOV R6, R2 ;  /* 0x0000000200067202 */ /* 0x000fe20000000f00 */
[----:B------:R-:W-:Y:S02]  /*04e0*/  IMAD.MOV.U32 R7, RZ, RZ, R18 ;  /* 0x000000ffff077224 */ /* 0x000fe400078e0012 */
[----:B--2---:R-:W-:Y:S02]  /*04f0*/  IMAD.U32 R4, RZ, RZ, UR4 ;  /* 0x00000004ff047e24 */ /* 0x004fe4000f8e00ff */
[----:B0-----:R-:W-:-:S07]  /*0500*/  IMAD.U32 R5, RZ, RZ, UR5 ;  /* 0x00000005ff057e24 */ /* 0x001fce000f8e00ff */
[----:B------:R-:W-:-:S07]  /*0510*/  LEPC R20, `(.L_x_4) ;  /* 0x000000001014794e */ /* 0x000fce0000000000 */
[----:B-1----:R-:W-:Y:S05]  /*0520*/  CALL.ABS.NOINC R8 ;  /* 0x0000000008007343 */ /* 0x002fea0003c00000 */
.L_x_4:
        /* <DEDUP_REMOVED lines=9> */
.L_x_5:
[----:B------:R0:W-:Y:S01]  /*05c0*/  STL [R1], R22 ;  /* 0x0000001601007387 */ /* 0x0001e20000100800 */
[----:B------:R-:W1:Y:S01]  /*05d0*/  LDC.64 R16, c[0x4][R16] ;  /* 0x0100000010107b82 */ /* 0x000e620000000a00 */
[----:B------:R-:W2:Y:S01]  /*05e0*/  LDCU.64 UR4, c[0x4][0x28] ;  /* 0x01000500ff0477ac */ /* 0x000ea20008000a00 */
[----:B------:R-:W-:Y:S02]  /*05f0*/  IMAD.MOV.U32 R6, RZ, RZ, R2 ;  /* 0x000000ffff067224 */ /* 0x000fe400078e0002 */
[----:B------:R-:W-:Y:S02]  /*0600*/  IMAD.MOV.U32 R7, RZ, RZ, R18 ;  /* 0x000000ffff077224 */ /* 0x000fe400078e0012 */
[----:B--2---:R-:W-:Y:S01]  /*0610*/  IMAD.U32 R4, RZ, RZ, UR4 ;  /* 0x00000004ff047e24 */ /* 0x004fe2000f8e00ff */
[----:B0-----:R-:W-:-:S07]  /*0620*/  MOV R5, UR5 ;  /* 0x0000000500057c02 */ /* 0x001fce0008000f00 */
[----:B------:R-:W-:-:S07]  /*0630*/  LEPC R20, `(.L_x_6) ;  /* 0x000000001014794e */ /* 0x000fce0000000000 */
[----:B-1----:R-:W-:Y:S05]  /*0640*/  CALL.ABS.NOINC R16 ;  /* 0x0000000010007343 */ /* 0x002fea0003c00000 */
.L_x_6:
[----:B------:R-:W0:Y:S02]  /*0650*/  LDC.64 R4, c[0x0][0x390] ;  /* 0x0000e400ff047b82 */ /* 0x000e240000000a00 */
[----:B0-----:R-:W-:Y:S02]  /*0660*/  IADD3 R23, P1, PT, R4, 0x10, RZ ;  /* 0x0000001004177810 */ /* 0x001fe40007f3e0ff */
[----:B------:R-:W-:Y:S02]  /*0670*/  SHF.R.S32.HI R3, RZ, 0x1f, R4 ;  /* 0x0000001fff037819 */ /* 0x000fe40000011404 */
[----:B------:R-:W-:Y:S01]  /*0680*/  ISETP.NE.U32.AND P0, PT, R23, R4, PT ;  /* 0x000000041700720c */ /* 0x000fe20003f05070 */
[----:B------:R-:W-:-:S05]  /*0690*/  IMAD.X R22, RZ, RZ, R5, P1 ;  /* 0x000000ffff167224 */ /* 0x000fca00008e0605 */
[----:B------:R-:W-:-:S13]  /*06a0*/  ISETP.NE.AND.EX P0, PT, R22, R3, PT, P0 ;  /* 0x000000031600720c */ /* 0x000fda0003f05300 */
[----:B------:R-:W-:Y:S05]  /*06b0*/  @!P0 BRA `(.L_x_7) ;  /* 0x0000000000c88947 */ /* 0x000fea0003800000 */
[----:B------:R-:W0:Y:S01]  /*06c0*/  LDCU UR4, c[0x0][0x390] ;  /* 0x00007200ff0477ac */ /* 0x000e220008000800 */
[----:B------:R-:W-:Y:S01]  /*06d0*/  BSSY.RECONVERGENT B7, `(.L_x_7) ;  /* 0x0000030000077945 */ /* 0x000fe20003800200 */
[----:B0-----:R-:W-:-:S07]  /*06e0*/  IMAD.U32 R0, RZ, RZ, UR4 ;  /* 0x00000004ff007e24 */ /* 0x001fce000f8e00ff */
.L_x_15:
[----:B------:R-:W0:Y:S02]  /*06f0*/  LDCU.64 UR4, c[0x0][0x380] ;  /* 0x00007000ff0477ac */ /* 0x000e240008000a00 */
[----:B0-----:R-:W-:-:S04]  /*0700*/  LEA R16, P0, R0, UR4, 0x2 ;  /* 0x0000000400107c11 */ /* 0x001fc8000f8010ff */
[----:B------:R-:W-:-:S05]  /*0710*/  LEA.HI.X R17, R0, UR5, R3, 0x2, P0 ;  /* 0x0000000500117c11 */ /* 0x000fca00080f1403 */
[----:B------:R-:W2:Y:S01]  /*0720*/  LDG.E R0, desc[UR36][R16.64] ;  /* 0x0000002410007981 */ /* 0x000ea2000c1e1900 */
[----:B------:R-:W-:Y:S01]  /*0730*/  BSSY.RECONVERGENT B6, `(.L_x_8) ;  /* 0x000000c000067945 */ /* 0x000fe20003800200 */
[----:B--2---:R-:W-:-:S13]  /*0740*/  ISETP.GT.U32.AND P0, PT, R0, 0x63, PT ;  /* 0x000000630000780c */ /* 0x004fda0003f04070 */
[----:B------:R-:W-:Y:S05]  /*0750*/  @P0 BRA `(.L_x_9) ;  /* 0x0000000000240947 */ /* 0x000fea0003800000 */
[----:B------:R-:W-:Y:S01]  /*0760*/  MOV R0, 0x0 ;  /* 0x0000000000007802 */ /* 0x000fe20000000f00 */
[----:B------:R-:W0:Y:S01]  /*0770*/  LDCU.64 UR4, c[0x4][0x30] ;  /* 0x01000600ff0477ac */ /* 0x000e220008000a00 */
[----:B------:R-:W-:Y:S02]  /*0780*/  CS2R R6, SRZ ;  /* 0x0000000000067805 */ /* 0x000fe4000001ff00 */
[----:B------:R1:W2:Y:S01]  /*0790*/  LDC.64 R8, c[0x4][R0] ;  /* 0x0100000000087b82 */ /* 0x0002a20000000a00 */
[----:B0-----:R-:W-:Y:S02]  /*07a0*/  IMAD.U32 R4, RZ, RZ, UR4 ;  /* 0x00000004ff047e24 */ /* 0x001fe4000f8e00ff */
[----:B-1----:R-:W-:-:S07]  /*07b0*/  IMAD.U32 R5, RZ, RZ, UR5 ;  /* 0x00000005ff057e24 */ /* 0x002fce000f8e00ff */
[----:B------:R-:W-:-:S07]  /*07c0*/  LEPC R20, `(.L_x_10) ;  /* 0x000000001014794e */ /* 0x000fce0000000000 */
[----:B--2---:R-:W-:Y:S05]  /*07d0*/  CALL.ABS.NOINC R8 ;  /* 0x0000000008007343 */ /* 0x004fea0003c00000 */
.L_x_10:
[----:B------:R0:W5:Y:S02]  /*07e0*/  LDG.E R0, desc[UR36][R16.64] ;  /* 0x0000002410007981 */ /* 0x000164000c1e1900 */
.L_x_9:
[----:B------:R-:W-:Y:S05]  /*07f0*/  BSYNC.RECONVERGENT B6 ;  /* 0x0000000000067941 */ /* 0x000fea0003800200 */
.L_x_8:
[----:B-----5:R-:W-:Y:S01]  /*0800*/  ISETP.GT.U32.AND P0, PT, R0, 0x9, PT ;  /* 0x000000090000780c */ /* 0x020fe20003f04070 */
[----:B------:R-:W-:-:S12]  /*0810*/  BSSY.RECONVERGENT B6, `(.L_x_11) ;  /* 0x000000b000067945 */ /* 0x000fd80003800200 */
[----:B------:R-:W-:Y:S05]  /*0820*/  @P0 BRA `(.L_x_12) ;  /* 0x0000000000240947 */ /* 0x000fea0003800000 */
[----:B------:R-:W-:Y:S01]  /*0830*/  MOV R0, 0x0 ;  /* 0x0000000000007802 */ /* 0x000fe20000000f00 */
[----:B------:R-:W1:Y:S01]  /*0840*/  LDCU.64 UR4, c[0x4][0x30] ;  /* 0x01000600ff0477ac */ /* 0x000e620008000a00 */
[----:B------:R-:W-:Y:S02]  /*0850*/  CS2R R6, SRZ ;  /* 0x0000000000067805 */ /* 0x000fe4000001ff00 */
[----:B------:R2:W3:Y:S01]  /*0860*/  LDC.64 R8, c[0x4][R0] ;  /* 0x0100000000087b82 */ /* 0x0004e20000000a00 */
[----:B-1----:R-:W-:Y:S01]  /*0870*/  MOV R4, UR4 ;  /* 0x0000000400047c02 */ /* 0x002fe20008000f00 */
[----:B--2---:R-:W-:-:S07]  /*0880*/  IMAD.U32 R5, RZ, RZ, UR5 ;  /* 0x00000005ff057e24 */ /* 0x004fce000f8e00ff */
[----:B------:R-:W-:-:S07]  /*0890*/  LEPC R20, `(.L_x_13) ;  /* 0x000000001014794e */ /* 0x000fce0000000000 */
[----:B0--3--:R-:W-:Y:S05]  /*08a0*/  CALL.ABS.NOINC R8 ;  /* 0x0000000008007343 */ /* 0x009fea0003c00000 */
.L_x_13:
[----:B------:R1:W5:Y:S02]  /*08b0*/  LDG.E R0, desc[UR36][R16.64] ;  /* 0x0000002410007981 */ /* 0x000364000c1e1900 */
.L_x_12:
[----:B------:R-:W-:Y:S05]  /*08c0*/  BSYNC.RECONVERGENT B6 ;  /* 0x0000000000067941 */ /* 0x000fea0003800200 */
.L_x_11:
[----:B------:R-:W-:Y:S01]  /*08d0*/  MOV R3, 0x0 ;  /* 0x0000000000037802 */ /* 0x000fe20000000f00 */
[----:B-----5:R2:W-:Y:S01]  /*08e0*/  STL [R1], R0 ;  /* 0x0000000001007387 */ /* 0x0205e20000100800 */
[----:B------:R-:W3:Y:S01]  /*08f0*/  LDCU.64 UR4, c[0x4][0x38] ;  /* 0x01000700ff0477ac */ /* 0x000ee20008000a00 */
[----:B------:R-:W-:Y:S01]  /*0900*/  IMAD.MOV.U32 R6, RZ, RZ, R2 ;  /* 0x000000ffff067224 */ /* 0x000fe200078e0002 */
[----:B------:R2:W4:Y:S01]  /*0910*/  LDC.64 R8, c[0x4][R3] ;  /* 0x0100000003087b82 */ /* 0x0005220000000a00 */
[----:B------:R-:W-:Y:S02]  /*0920*/  IMAD.MOV.U32 R7, RZ, RZ, R18 ;  /* 0x000000ffff077224 */ /* 0x000fe400078e0012 */
[----:B---3--:R-:W-:Y:S02]  /*0930*/  IMAD.U32 R4, RZ, RZ, UR4 ;  /* 0x00000004ff047e24 */ /* 0x008fe4000f8e00ff */
[----:B--2---:R-:W-:-:S07]  /*0940*/  IMAD.U32 R5, RZ, RZ, UR5 ;  /* 0x00000005ff057e24 */ /* 0x004fce000f8e00ff */
[----:B------:R-:W-:-:S07]  /*0950*/  LEPC R20, `(.L_x_14) ;  /* 0x000000001014794e */ /* 0x000fce0000000000 */
[----:B01--4-:R-:W-:Y:S05]  /*0960*/  CALL.ABS.NOINC R8 ;  /* 0x0000000008007343 */ /* 0x013fea0003c00000 */
.L_x_14:
[----:B------:R-:W-:-:S05]  /*0970*/  VIADD R0, R19, 0x1 ;  /* 0x0000000113007836 */ /* 0x000fca0000000000 */
[-C--:B------:R-:W-:Y:S02]  /*0980*/  ISETP.NE.U32.AND P0, PT, R23, R0.reuse, PT ;  /* 0x000000001700720c */ /* 0x080fe40003f05070 */
[----:B------:R-:W-:Y:S02]  /*0990*/  SHF.R.S32.HI R3, RZ, 0x1f, R0 ;  /* 0x0000001fff037819 */ /* 0x000fe40000011400 */
[----:B------:R-:W-:Y:S02]  /*09a0*/  MOV R19, R0 ;  /* 0x0000000000137202 */ /* 0x000fe40000000f00 */
[----:B------:R-:W-:-:S13]  /*09b0*/  ISETP.NE.AND.EX P0, PT, R22, R3, PT, P0 ;  /* 0x000000031600720c */ /* 0x000fda0003f05300 */
[----:B------:R-:W-:Y:S05]  /*09c0*/  @P0 BRA `(.L_x_15) ;  /* 0xfffffffc00480947 */ /* 0x000fea000383ffff */
[----:B------:R-:W-:Y:S05]  /*09d0*/  BSYNC.RECONVERGENT B7 ;  /* 0x0000000000077941 */ /* 0x000fea0003800200 */
.L_x_7:
        /* <DEDUP_REMOVED lines=8> */
.L_x_16:
[----:B------:R-:W0:Y:S02]  /*0a60*/  LDCU.64 UR6, c[0x0][0x398] ;  /* 0x00007300ff0677ac */ /* 0x000e240008000a00 */
[----:B0-----:R-:W-:-:S04]  /*0a70*/  UIADD3 UR4, UPT, UPT, UR6, -0x10, URZ ;  /* 0xfffffff006047890 */ /* 0x001fc8000fffe0ff */
[----:B------:R-:W-:Y:S02]  /*0a80*/  USHF.R.S32.HI UR5, URZ, 0x1f, UR4 ;  /* 0x0000001fff057899 */ /* 0x000fe40008011404 */
[----:B------:R-:W-:-:S04]  /*0a90*/  UISETP.NE.U32.AND UP0, UPT, UR4, UR6, UPT ;  /* 0x000000060400728c */ /* 0x000fc8000bf05070 */
[----:B------:R-:W-:-:S09]  /*0aa0*/  UISETP.NE.AND.EX UP0, UPT, UR5, UR7, UPT, UP0 ;  /* 0x000000070500728c */ /* 0x000fd2000bf05300 */
[----:B------:R-:W-:Y:S05]  /*0ab0*/  BRA.U !UP0, `(.L_x_17) ;  /* 0x0000000108d07547 */ /* 0x000fea000b800000 */
[----:B------:R-:W-:Y:S01]  /*0ac0*/  BSSY.RECONVERGENT B7, `(.L_x_17) ;  /* 0x0000033000077945 */ /* 0x000fe20003800200 */
[----:B------:R-:W-:Y:S02]  /*0ad0*/  IMAD.U32 R19, RZ, RZ, UR4 ;  /* 0x00000004ff137e24 */ /* 0x000fe4000f8e00ff */
[----:B------:R-:W-:Y:S02]  /*0ae0*/  IMAD.U32 R0, RZ, RZ, UR4 ;  /* 0x00000004ff007e24 */ /* 0x000fe4000f8e00ff */
[----:B------:R-:W-:-:S07]  /*0af0*/  IMAD.U32 R3, RZ, RZ, UR5 ;  /* 0x00000005ff037e24 */ /* 0x000fce000f8e00ff */
.L_x_25:
        /* <DEDUP_REMOVED lines=11> */
[----:B0-----:R-:W-:Y:S01]  /*0bb0*/  IMAD.U32 R4, RZ, RZ, UR4 ;  /* 0x00000004ff047e24 */ /* 0x001fe2000f8e00ff */
[----:B-1----:R-:W-:-:S07]  /*0bc0*/  MOV R5, UR5 ;  /* 0x0000000500057c02 */ /* 0x002fce0008000f00 */
[----:B------:R-:W-:-:S07]  /*0bd0*/  LEPC R20, `(.L_x_20) ;  /* 0x000000001014794e */ /* 0x000fce0000000000 */
[----:B--2---:R-:W-:Y:S05]  /*0be0*/  CALL.ABS.NOINC R8 ;  /* 0x0000000008007343 */ /* 0x004fea0003c00000 */
.L_x_20:
[----:B------:R0:W5:Y:S02]  /*0bf0*/  LDG.E R0, desc[UR36][R16.64] ;  /* 0x0000002410007981 */ /* 0x000164000c1e1900 */
.L_x_19:
[----:B------:R-:W-:Y:S05]  /*0c00*/  BSYNC.RECONVERGENT B6 ;  /* 0x0000000000067941 */ /* 0x000fea0003800200 */
.L_x_18:
[----:B-----5:R-:W-:Y:S01]  /*0c10*/  ISETP.GT.U32.AND P0, PT, R0, 0x9, PT ;  /* 0x000000090000780c */ /* 0x020fe20003f04070 */
[----:B------:R-:W-:-:S12]  /*0c20*/  BSSY.RECONVERGENT B6, `(.L_x_21) ;  /* 0x000000b000067945 */ /* 0x000fd80003800200 */
[----:B------:R-:W-:Y:S05]  /*0c30*/  @P0 BRA `(.L_x_22) ;  /* 0x0000000000240947 */ /* 0x000fea0003800000 */
[----:B------:R-:W-:Y:S01]  /*0c40*/  MOV R0, 0x0 ;  /* 0x0000000000007802 */ /* 0x000fe20000000f00 */
[----:B------:R-:W1:Y:S01]  /*0c50*/  LDCU.64 UR4, c[0x4][0x30] ;  /* 0x01000600ff0477ac */ /* 0x000e620008000a00 */
[----:B------:R-:W-:Y:S02]  /*0c60*/  CS2R R6, SRZ ;  /* 0x0000000000067805 */ /* 0x000fe4000001ff00 */
[----:B------:R2:W3:Y:S01]  /*0c70*/  LDC.64 R8, c[0x4][R0] ;  /* 0x0100000000087b82 */ /* 0x0004e20000000a00 */
[----:B-1----:R-:W-:Y:S02]  /*0c80*/  IMAD.U32 R4, RZ, RZ, UR4 ;  /* 0x00000004ff047e24 */ /* 0x002fe4000f8e00ff */
[----:B--2---:R-:W-:-:S07]  /*0c90*/  IMAD.U32 R5, RZ, RZ, UR5 ;  /* 0x00000005ff057e24 */ /* 0x004fce000f8e00ff */
[----:B------:R-:W-:-:S07]  /*0ca0*/  LEPC R20, `(.L_x_23) ;  /* 0x000000001014794e */ /* 0x000fce0000000000 */
[----:B0--3--:R-:W-:Y:S05]  /*0cb0*/  CALL.ABS.NOINC R8 ;  /* 0x0000000008007343 */ /* 0x009fea0003c00000 */
.L_x_23:
[----:B------:R1:W5:Y:S02]  /*0cc0*/  LDG.E R0, desc[UR36][R16.64] ;  /* 0x0000002410007981 */ /* 0x000364000c1e1900 */
.L_x_22:
[----:B------:R-:W-:Y:S05]  /*0cd0*/  BSYNC.RECONVERGENT B6 ;  /* 0x0000000000067941 */ /* 0x000fea0003800200 */
.L_x_21:
[----:B------:R-:W-:Y:S01]  /*0ce0*/  MOV R3, 0x0 ;  /* 0x0000000000037802 */ /* 0x000fe20000000f00 */
[----:B-----5:R2:W-:Y:S01]  /*0cf0*/  STL [R1], R0 ;  /* 0x0000000001007387 */ /* 0x0205e20000100800 */
[----:B------:R-:W3:Y:S01]  /*0d00*/  LDCU.64 UR4, c[0x4][0x38] ;  /* 0x01000700ff0477ac */ /* 0x000ee20008000a00 */
[----:B------:R-:W-:Y:S01]  /*0d10*/  IMAD.MOV.U32 R6, RZ, RZ, R2 ;  /* 0x000000ffff067224 */ /* 0x000fe200078e0002 */
[----:B------:R2:W4:Y:S01]  /*0d20*/  LDC.64 R8, c[0x4][R3] ;  /* 0x0100000003087b82 */ /* 0x0005220000000a00 */
[----:B------:R-:W-:Y:S01]  /*0d30*/  MOV R7, R18 ;  /* 0x0000001200077202 */ /* 0x000fe20000000f00 */
[----:B---3--:R-:W-:Y:S02]  /*0d40*/  IMAD.U32 R4, RZ, RZ, UR4 ;  /* 0x00000004ff047e24 */ /* 0x008fe4000f8e00ff */
[----:B--2---:R-:W-:-:S07]  /*0d50*/  IMAD.U32 R5, RZ, RZ, UR5 ;  /* 0x00000005ff057e24 */ /* 0x004fce000f8e00ff */
[----:B------:R-:W-:-:S07]  /*0d60*/  LEPC R20, `(.L_x_24) ;  /* 0x000000001014794e */ /* 0x000fce0000000000 */
[----:B01--4-:R-:W-:Y:S05]  /*0d70*/  CALL.ABS.NOINC R8 ;  /* 0x0000000008007343 */ /* 0x013fea0003c00000 */
.L_x_24:
[----:B------:R-:W0:Y:S01]  /*0d80*/  LDCU.64 UR4, c[0x0][0x398] ;  /* 0x00007300ff0477ac */ /* 0x000e220008000a00 */
[----:B------:R-:W-:-:S04]  /*0d90*/  VIADD R0, R19, 0x1 ;  /* 0x0000000113007836 */ /* 0x000fc80000000000 */
[--C-:B------:R-:W-:Y:S01]  /*0da0*/  IMAD.MOV.U32 R19, RZ, RZ, R0.reuse ;  /* 0x000000ffff137224 */ /* 0x100fe200078e0000 */
[----:B------:R-:W-:Y:S02]  /*0db0*/  SHF.R.S32.HI R3, RZ, 0x1f, R0 ;  /* 0x0000001fff037819 */ /* 0x000fe40000011400 */
[----:B0-----:R-:W-:-:S04]  /*0dc0*/  ISETP.NE.U32.AND P0, PT, R0, UR4, PT ;  /* 0x0000000400007c0c */ /* 0x001fc8000bf05070 */
[----:B------:R-:W-:-:S13]  /*0dd0*/  ISETP.NE.AND.EX P0, PT, R3, UR5, PT, P0 ;  /* 0x0000000503007c0c */ /* 0x000fda000bf05300 */
[----:B------:R-:W-:Y:S05]  /*0de0*/  @P0 BRA `(.L_x_25) ;  /* 0xfffffffc00440947 */ /* 0x000fea000383ffff */
[----:B------:R-:W-:Y:S05]  /*0df0*/  BSYNC.RECONVERGENT B7 ;  /* 0x0000000000077941 */ /* 0x000fea0003800200 */
.L_x_17:
        /* <DEDUP_REMOVED lines=8> */
.L_x_26:
[----:B------:R-:W-:Y:S05]  /*0e80*/  EXIT ;  /* 0x000000000000794d */ /* 0x000fea0003800000 */
.L_x_27:
[----:B------:R-:W-:-:S00]  /*0e90*/  BRA `(.L_x_27) ;  /* 0xfffffffc00fc7947 */ /* 0x000fc0000383ffff */
[----:B------:R-:W-:-:S00]  /*0ea0*/  NOP ;  /* 0x0000000000007918 */ /* 0x000fc00000000000 */
        /* <DEDUP_REMOVED lines=13> */
.L_x_39:


//--------------------- .text._Z5placePjS_S_S_PiS0_ji --------------------------
	.section	.text._Z5placePjS_S_S_PiS0_ji,"ax",@progbits
	.align	128
        .global         _Z5placePjS_S_S_PiS0_ji
        .type           _Z5placePjS_S_S_PiS0_ji,@function
        .size           _Z5placePjS_S_S_PiS0_ji,(.L_x_40 - _Z5placePjS_S_S_PiS0_ji)
        .other          _Z5placePjS_S_S_PiS0_ji,@"STO_CUDA_ENTRY STV_DEFAULT"
_Z5placePjS_S_S_PiS0_ji:
.text._Z5placePjS_S_S_PiS0_ji:
[----:B------:R-:W-:Y:S01]  /*0000*/  LDC R1, c[0x0][0x37c] ;  /* 0x0000df00ff017b82 */ /* 0x000fe20000000800 */
[----:B------:R-:W0:Y:S01]  /*0010*/  S2R R0, SR_TID.X ;  /* 0x0000000000007919 */ /* 0x000e220000002100 */
[----:B------:R-:W0:Y:S01]  /*0020*/  LDCU UR4, c[0x0][0x360] ;  /* 0x00006c00ff0477ac */ /* 0x000e220008000800 */
[----:B------:R-:W0:Y:S01]  /*0030*/  S2R R3, SR_CTAID.X ;  /* 0x0000000000037919 */ /* 0x000e220000002500 */
[----:B------:R-:W1:Y:S01]  /*0040*/  LDCU UR6, c[0x0][0x3b4] ;  /* 0x00007680ff0677ac */ /* 0x000e620008000800 */
[----:B0-----:R-:W-:-:S05]  /*0050*/  IMAD R0, R3, UR4, R0 ;  /* 0x0000000403007c24 */ /* 0x001fca000f8e0200 */
[----:B-1----:R-:W-:-:S13]  /*0060*/  ISETP.GE.AND P0, PT, R0, UR6, PT ;  /* 0x0000000600007c0c */ /* 0x002fda000bf06270 */
[----:B------:R-:W-:Y:S05]  /*0070*/  @P0 EXIT ;  /* 0x000000000000094d */ /* 0x000fea0003800000 */
[----:B------:R-:W0:Y:S01]  /*0080*/  LDC.64 R2, c[0x0][0x380] ;  /* 0x0000e000ff027b82 */ /* 0x000e220000000a00 */
[----:B------:R-:W1:Y:S01]  /*0090*/  LDCU.64 UR4, c[0x0][0x358] ;  /* 0x00006b00ff0477ac */ /* 0x000e620008000a00 */
[----:B------:R-:W2:Y:S01]  /*00a0*/  LDCU UR7, c[0x0][0x3b0] ;  /* 0x00007600ff0777ac */ /* 0x000ea20008000800 */
[----:B0-----:R-:W-:-:S06]  /*00b0*/  IMAD.WIDE R2, R0, 0x4, R2 ;  /* 0x0000000400027825 */ /* 0x001fcc00078e0202 */
[----:B-1----:R-:W2:Y:S02]  /*00c0*/  LDG.E R2, desc[UR4][R2.64] ;  /* 0x0000000402027981 */ /* 0x002ea4000c1e1900 */
[----:B--2---:R-:W-:-:S13]  /*00d0*/  ISETP.GT.U32.AND P0, PT, R2, UR7, PT ;  /* 0x0000000702007c0c */ /* 0x004fda000bf04070 */
[----:B------:R-:W-:Y:S05]  /*00e0*/  @!P0 BRA `(.L_x_28) ;  /* 0x00000000003c8947 */ /* 0x000fea0003800000 */
[----:B------:R-:W0:Y:S08]  /*00f0*/  LDC.64 R4, c[0x0][0x3a8] ;  /* 0x0000ea00ff047b82 */ /* 0x000e300000000a00 */
[----:B------:R-:W1:Y:S08]  /*0100*/  LDC.64 R6, c[0x0][0x390] ;  /* 0x0000e400ff067b82 */ /* 0x000e700000000a00 */
[----:B------:R-:W2:Y:S01]  /*0110*/  LDC.64 R8, c[0x0][0x388] ;  /* 0x0000e200ff087b82 */ /* 0x000ea20000000a00 */
[----:B0-----:R-:W-:-:S07]  /*0120*/  IMAD.WIDE R4, R0, 0x4, R4 ;  /* 0x0000000400047825 */ /* 0x001fce00078e0204 */
[----:B------:R-:W0:Y:S01]  /*0130*/  LDC.64 R10, c[0x0][0x398] ;  /* 0x0000e600ff0a7b82 */ /* 0x000e220000000a00 */
[----:B------:R-:W3:Y:S01]  /*0140*/  LDG.E R4, desc[UR4][R4.64] ;  /* 0x0000000404047981 */ /* 0x000ee2000c1e1900 */
[----:B--2---:R-:W-:Y:S01]  /*0150*/  IMAD.WIDE R8, R0, 0x4, R8 ;  /* 0x0000000400087825 */ /* 0x004fe200078e0208 */
[----:B---3--:R-:W-:-:S04]  /*0160*/  LOP3.LUT R3, RZ, R4, RZ, 0x33, !PT ;  /* 0x00000004ff037212 */ /* 0x008fc800078e33ff */
[----:B------:R-:W-:-:S05]  /*0170*/  IADD3 R3, PT, PT, R3, UR6, RZ ;  /* 0x0000000603037c10 */ /* 0x000fca000fffe0ff */
[----:B-1----:R-:W-:-:S05]  /*0180*/  IMAD.WIDE R6, R3, 0x4, R6 ;  /* 0x0000000403067825 */ /* 0x002fca00078e0206 */
[----:B------:R-:W-:Y:S04]  /*0190*/  STG.E desc[UR4][R6.64], R2 ;  /* 0x0000000206007986 */ /* 0x000fe8000c101904 */
[----:B------:R-:W2:Y:S01]  /*01a0*/  LDG.E R9, desc[UR4][R8.64] ;  /* 0x0000000408097981 */ /* 0x000ea2000c1e1900 */
[----:B0-----:R-:W-:-:S05]  /*01b0*/  IMAD.WIDE R10, R3, 0x4, R10 ;  /* 0x00000004030a7825 */ /* 0x001fca00078e020a */
[----:B--2---:R-:W-:Y:S01]  /*01c0*/  STG.E desc[UR4][R10.64], R9 ;  /* 0x000000090a007986 */ /* 0x004fe2000c101904 */
[----:B------:R-:W-:Y:S05]  /*01d0*/  EXIT ;  /* 0x000000000000794d */ /* 0x000fea0003800000 */
.L_x_28:
[----:B------:R-:W0:Y:S08]  /*01e0*/  LDC.64 R4, c[0x0][0x3a0] ;  /* 0x0000e800ff047b82 */ /* 0x000e300000000a00 */
[----:B------:R-:W1:Y:S08]  /*01f0*/  LDC.64 R6, c[0x0][0x390] ;  /* 0x0000e400ff067b82 */ /* 0x000e700000000a00 */
[----:B------:R-:W2:Y:S01]  /*0200*/  LDC.64 R8, c[0x0][0x388] ;  /* 0x0000e200ff087b82 */ /* 0x000ea20000000a00 */
[----:B0-----:R-:W-:-:S06]  /*0210*/  IMAD.WIDE R4, R0, 0x4, R4 ;  /* 0x0000000400047825 */ /* 0x001fcc00078e0204 */
[----:B------:R-:W1:Y:S01]  /*0220*/  LDG.E R5, desc[UR4][R4.64] ;  /* 0x0000000404057981 */ /* 0x000e62000c1e1900 */
[----:B--2---:R-:W-:Y:S02]  /*0230*/  IMAD.WIDE R10, R0, 0x4, R8 ;  /* 0x00000004000a7825 */ /* 0x004fe400078e0208 */
[----:B------:R-:W0:Y:S02]  /*0240*/  LDC.64 R8, c[0x0][0x398] ;  /* 0x0000e600ff087b82 */ /* 0x000e240000000a00 */
[----:B-1----:R-:W-:-:S05]  /*0250*/  IMAD.WIDE R6, R5, 0x4, R6 ;  /* 0x0000000405067825 */ /* 0x002fca00078e0206 */
[----:B------:R-:W-:Y:S04]  /*0260*/  STG.E desc[UR4][R6.64], R2 ;  /* 0x0000000206007986 */ /* 0x000fe8000c101904 */
[----:B------:R-:W2:Y:S01]  /*0270*/  LDG.E R11, desc[UR4][R10.64] ;  /* 0x000000040a0b7981 */ /* 0x000ea2000c1e1900 */
[----:B0-----:R-:W-:-:S05]  /*0280*/  IMAD.WIDE R8, R5, 0x4, R8 ;  /* 0x0000000405087825 */ /* 0x001fca00078e0208 */
[----:B--2---:R-:W-:Y:S01]  /*0290*/  STG.E desc[UR4][R8.64], R11 ;  /* 0x0000000b08007986 */ /* 0x004fe2000c101904 */
[----:B------:R-:W-:Y:S05]  /*02a0*/  EXIT ;  /* 0x000000000000794d */ /* 0x000fea0003800000 */
.L_x_29:
        /* <DEDUP_REMOVED lines=13> */
.L_x_40:


//--------------------- .text._Z5checkPjPiS0_ji   --------------------------
	.section	.text._Z5checkPjPiS0_ji,"ax",@progbits
	.align	128
        .global         _Z5checkPjPiS0_ji
        .type           _Z5checkPjPiS0_ji,@function
        .size           _Z5checkPjPiS0_ji,(.L_x_41 - _Z5checkPjPiS0_ji)
        .other          _Z5checkPjPiS0_ji,@"STO_CUDA_ENTRY STV_DEFAULT"
_Z5checkPjPiS0_ji:
.text._Z5checkPjPiS0_ji:
[----:B------:R-:W-:Y:S01]  /*0000*/  LDC R1, c[0x0][0x37c] ;  /* 0x0000df00ff017b82 */ /* 0x000fe20000000800 */
[----:B------:R-:W0:Y:S01]  /*0010*/  S2R R0, SR_CTAID.X ;  /* 0x0000000000007919 */ /* 0x000e220000002500 */
[----:B------:R-:W0:Y:S01]  /*0020*/  LDCU UR6, c[0x0][0x360] ;  /* 0x00006c00ff0677ac */ /* 0x000e220008000800 */
[----:B------:R-:W-:Y:S01]  /*0030*/  BSSY.RECONVERGENT B0, `(.L_x_30) ;  /* 0x000002b000007945 */ /* 0x000fe20003800200 */
[----:B------:R-:W1:Y:S01]  /*0040*/  S2R R13, SR_TID.X ;  /* 0x00000000000d7919 */ /* 0x000e620000002100 */
[----:B------:R-:W2:Y:S01]  /*0050*/  LDCU UR7, c[0x0][0x39c] ;  /* 0x00007380ff0777ac */ /* 0x000ea20008000800 */
[----:B------:R-:W3:Y:S01]  /*0060*/  LDCU.64 UR4, c[0x0][0x358] ;  /* 0x00006b00ff0477ac */ /* 0x000ee20008000a00 */
[----:B0-----:R-:W-:-:S05]  /*0070*/  IMAD R0, R0, UR6, RZ ;  /* 0x0000000600007c24 */ /* 0x001fca000f8e02ff */
[----:B-1----:R-:W-:-:S04]  /*0080*/  LEA R13, R0, R13, 0x1 ;  /* 0x0000000d000d7211 */ /* 0x002fc800078e08ff */
[----:B--2---:R-:W-:-:S13]  /*0090*/  ISETP.GE.AND P0, PT, R13, UR7, PT ;  /* 0x000000070d007c0c */ /* 0x004fda000bf06270 */
[----:B---3--:R-:W-:Y:S05]  /*00a0*/  @P0 BRA `(.L_x_31) ;  /* 0x0000000000640947 */ /* 0x008fea0003800000 */
[----:B------:R-:W0:Y:S01]  /*00b0*/  LDC.64 R6, c[0x0][0x380] ;  /* 0x0000e000ff067b82 */ /* 0x000e220000000a00 */
[----:B------:R-:W1:Y:S01]  /*00c0*/  LDCU UR8, c[0x0][0x398] ;  /* 0x00007300ff0877ac */ /* 0x000e620008000800 */
[----:B------:R-:W2:Y:S01]  /*00d0*/  LDCU.64 UR10, c[0x0][0x390] ;  /* 0x00007200ff0a77ac */ /* 0x000ea20008000a00 */
[----:B------:R-:W3:Y:S01]  /*00e0*/  LDCU.64 UR12, c[0x0][0x388] ;  /* 0x00007100ff0c77ac */ /* 0x000ee20008000a00 */
[----:B0-----:R-:W-:-:S06]  /*00f0*/  IMAD.WIDE R6, R13, 0x4, R6 ;  /* 0x000000040d067825 */ /* 0x001fcc00078e0206 */
[----:B------:R-:W1:Y:S01]  /*0100*/  LDG.E R6, desc[UR4][R6.64] ;  /* 0x0000000406067981 */ /* 0x000e62000c1e1900 */
[----:B------:R-:W-:Y:S01]  /*0110*/  HFMA2 R15, -RZ, RZ, 0, 5.9604644775390625e-08 ;  /* 0x00000001ff0f7431 */ /* 0x000fe200000001ff */
[----:B-1----:R-:W-:-:S13]  /*0120*/  ISETP.GT.U32.AND P0, PT, R6, UR8, PT ;  /* 0x0000000806007c0c */ /* 0x002fda000bf04070 */
[----:B--2---:R-:W-:Y:S01]  /*0130*/  @P0 MOV R4, UR10 ;  /* 0x0000000a00040c02 */ /* 0x004fe20008000f00 */
[----:B---3--:R-:W-:Y:S01]  /*0140*/  @P0 IMAD.U32 R3, RZ, RZ, UR13 ;  /* 0x0000000dff030e24 */ /* 0x008fe2000f8e00ff */
[----:B------:R-:W-:Y:S02]  /*0150*/  @P0 MOV R5, UR11 ;  /* 0x0000000b00050c02 */ /* 0x000fe40008000f00 */
[----:B------:R-:W-:Y:S01]  /*0160*/  @P0 MOV R2, UR12 ;  /* 0x0000000c00020c02 */ /* 0x000fe20008000f00 */
[C---:B------:R-:W-:Y:S01]  /*0170*/  @P0 IMAD.WIDE R8, R13.reuse, 0x4, R4 ;  /* 0x000000040d080825 */ /* 0x040fe200078e0204 */
[----:B------:R-:W-:Y:S02]  /*0180*/  @!P0 MOV R4, UR10 ;  /* 0x0000000a00048c02 */ /* 0x000fe40008000f00 */
[----:B------:R-:W-:Y:S01]  /*0190*/  @!P0 MOV R5, UR11 ;  /* 0x0000000b00058c02 */ /* 0x000fe20008000f00 */
[----:B------:R-:W-:Y:S01]  /*01a0*/  @P0 IMAD.WIDE R10, R13, 0x4, R2 ;  /* 0x000000040d0a0825 */ /* 0x000fe200078e0202 */
[----:B------:R-:W-:Y:S01]  /*01b0*/  @!P0 MOV R2, UR12 ;  /* 0x0000000c00028c02 */ /* 0x000fe20008000f00 */
[----:B------:R1:W-:Y:S02]  /*01c0*/  @P0 STG.E desc[UR4][R8.64], R15 ;  /* 0x0000000f08000986 */ /* 0x0003e4000c101904 */
[----:B------:R-:W-:-:S02]  /*01d0*/  @!P0 IMAD.U32 R3, RZ, RZ, UR13 ;  /* 0x0000000dff038e24 */ /* 0x000fc4000f8e00ff */
[C---:B------:R-:W-:Y:S01]  /*01e0*/  @!P0 IMAD.WIDE R16, R13.reuse, 0x4, R4 ;  /* 0x000000040d108825 */ /* 0x040fe200078e0204 */
[----:B------:R1:W-:Y:S03]  /*01f0*/  @P0 STG.E desc[UR4][R10.64], RZ ;  /* 0x000000ff0a000986 */ /* 0x0003e6000c101904 */
[----:B------:R-:W-:Y:S01]  /*0200*/  @!P0 IMAD.WIDE R6, R13, 0x4, R2 ;  /* 0x000000040d068825 */ /* 0x000fe200078e0202 */
[----:B------:R1:W-:Y:S04]  /*0210*/  @!P0 STG.E desc[UR4][R16.64], RZ ;  /* 0x000000ff10008986 */ /* 0x0003e8000c101904 */
[----:B------:R1:W-:Y:S01]  /*0220*/  @!P0 STG.E desc[UR4][R6.64], R15 ;  /* 0x0000000f06008986 */ /* 0x0003e2000c101904 */
[----:B------:R-:W-:Y:S05]  /*0230*/  BRA `(.L_x_32) ;  /* 0x0000000000287947 */ /* 0x000fea0003800000 */
.L_x_31:
[----:B------:R-:W0:Y:S01]  /*0240*/  LDCU.64 UR8, c[0x0][0x390] ;  /* 0x00007200ff0877ac */ /* 0x000e220008000a00 */
[----:B------:R-:W1:Y:S01]  /*0250*/  LDCU.64 UR10, c[0x0][0x388] ;  /* 0x00007100ff0a77ac */ /* 0x000e620008000a00 */
[----:B0-----:R-:W-:Y:S02]  /*0260*/  MOV R4, UR8 ;  /* 0x0000000800047c02 */ /* 0x001fe40008000f00 */
[----:B------:R-:W-:Y:S02]  /*0270*/  MOV R5, UR9 ;  /* 0x0000000900057c02 */ /* 0x000fe40008000f00 */
[----:B-1----:R-:W-:Y:S01]  /*0280*/  MOV R3, UR11 ;  /* 0x0000000b00037c02 */ /* 0x002fe20008000f00 */
[----:B------:R-:W-:Y:S02]  /*0290*/  IMAD.U32 R2, RZ, RZ, UR10 ;  /* 0x0000000aff027e24 */ /* 0x000fe4000f8e00ff */
[----:B------:R-:W-:-:S04]  /*02a0*/  IMAD.WIDE R6, R13, 0x4, R4 ;  /* 0x000000040d067825 */ /* 0x000fc800078e0204 */
[----:B------:R-:W-:Y:S01]  /*02b0*/  IMAD.WIDE R8, R13, 0x4, R2 ;  /* 0x000000040d087825 */ /* 0x000fe200078e0202 */
[----:B------:R0:W-:Y:S04]  /*02c0*/  STG.E desc[UR4][R6.64], RZ ;  /* 0x000000ff06007986 */ /* 0x0001e8000c101904 */
[----:B------:R0:W-:Y:S02]  /*02d0*/  STG.E desc[UR4][R8.64], RZ ;  /* 0x000000ff08007986 */ /* 0x0001e4000c101904 */
.L_x_32:
[----:B------:R-:W-:Y:S05]  /*02e0*/  BSYNC.RECONVERGENT B0 ;  /* 0x0000000000007941 */ /* 0x000fea0003800200 */
.L_x_30:
[----:B------:R-:W-:-:S04]  /*02f0*/  IADD3 R13, PT, PT, R13, UR6, RZ ;  /* 0x000000060d0d7c10 */ /* 0x000fc8000fffe0ff */
[----:B------:R-:W-:-:S13]  /*0300*/  ISETP.GE.U32.AND P0, PT, R13, UR7, PT ;  /* 0x000000070d007c0c */ /* 0x000fda000bf06070 */
[----:B------:R-:W-:Y:S05]  /*0310*/  @P0 BRA `(.L_x_33) ;  /* 0x0000000000440947 */ /* 0x000fea0003800000 */
[----:B01----:R-:W0:Y:S01]  /*0320*/  LDC.64 R6, c[0x0][0x380] ;  /* 0x0000e000ff067b82 */ /* 0x003e220000000a00 */
[----:B------:R-:W1:Y:S01]  /*0330*/  LDCU UR6, c[0x0][0x398] ;  /* 0x00007300ff0677ac */ /* 0x000e620008000800 */
[----:B0-----:R-:W-:-:S06]  /*0340*/  IMAD.WIDE.U32 R6, R13, 0x4, R6 ;  /* 0x000000040d067825 */ /* 0x001fcc00078e0006 */
[----:B------:R-:W1:Y:S02]  /*0350*/  LDG.E R6, desc[UR4][R6.64] ;  /* 0x0000000406067981 */ /* 0x000e64000c1e1900 */
[----:B-1----:R-:W-:-:S13]  /*0360*/  ISETP.GT.U32.AND P0, PT, R6, UR6, PT ;  /* 0x0000000606007c0c */ /* 0x002fda000bf04070 */
[----:B------:R-:W-:Y:S01]  /*0370*/  @P0 MOV R15, 0x1 ;  /* 0x00000001000f0802 */ /* 0x000fe20000000f00 */
[----:B------:R-:W-:-:S04]  /*0380*/  @P0 IMAD.WIDE.U32 R8, R13, 0x4, R4 ;  /* 0x000000040d080825 */ /* 0x000fc800078e0004 */
[----:B------:R-:W-:Y:S01]  /*0390*/  @P0 IMAD.WIDE.U32 R10, R13, 0x4, R2 ;  /* 0x000000040d0a0825 */ /* 0x000fe200078e0002 */
[----:B------:R0:W-:Y:S04]  /*03a0*/  @P0 STG.E desc[UR4][R8.64], R15 ;  /* 0x0000000f08000986 */ /* 0x0001e8000c101904 */
[----:B------:R0:W-:Y:S01]  /*03b0*/  @P0 STG.E desc[UR4][R10.64], RZ ;  /* 0x000000ff0a000986 */ /* 0x0001e2000c101904 */
[----:B------:R-:W-:Y:S05]  /*03c0*/  @P0 EXIT ;  /* 0x000000000000094d */ /* 0x000fea0003800000 */
[----:B------:R-:W-:Y:S02]  /*03d0*/  HFMA2 R7, -RZ, RZ, 0, 5.9604644775390625e-08 ;  /* 0x00000001ff077431 */ /* 0x000fe400000001ff */
[----:B------:R-:W-:-:S04]  /*03e0*/  IMAD.WIDE.U32 R4, R13, 0x4, R4 ;  /* 0x000000040d047825 */ /* 0x000fc800078e0004 */
[----:B------:R-:W-:Y:S01]  /*03f0*/  IMAD.WIDE.U32 R2, R13, 0x4, R2 ;  /* 0x000000040d027825 */ /* 0x000fe200078e0002 */
[----:B------:R-:W-:Y:S04]  /*0400*/  STG.E desc[UR4][R4.64], RZ ;  /* 0x000000ff04007986 */ /* 0x000fe8000c101904 */
[----:B------:R-:W-:Y:S01]  /*0410*/  STG.E desc[UR4][R2.64], R7 ;  /* 0x0000000702007986 */ /* 0x000fe2000c101904 */
[----:B------:R-:W-:Y:S05]  /*0420*/  EXIT ;  /* 0x000000000000794d */ /* 0x000fea0003800000 */
.L_x_33:
[----:B------:R-:W-:-:S04]  /*0430*/  IMAD.WIDE.U32 R4, R13, 0x4, R4 ;  /* 0x000000040d047825 */ /* 0x000fc800078e0004 */
[----:B------:R-:W-:Y:S01]  /*0440*/  IMAD.WIDE.U32 R2, R13, 0x4, R2 ;  /* 0x000000040d027825 */ /* 0x000fe200078e0002 */
[----:B------:R-:W-:Y:S04]  /*0450*/  STG.E desc[UR4][R4.64], RZ ;  /* 0x000000ff04007986 */ /* 0x000fe8000c101904 */
[----:B------:R-:W-:Y:S01]  /*0460*/  STG.E desc[UR4][R2.64], RZ ;  /* 0x000000ff02007986 */ /* 0x000fe2000c101904 */
[----:B------:R-:W-:Y:S05]  /*0470*/  EXIT ;  /* 0x000000000000794d */ /* 0x000fea0003800000 */
.L_x_34:
        /* <DEDUP_REMOVED lines=16> */
.L_x_41:


//--------------------- .text._Z4movePjS_S_S_mm   --------------------------
	.section	.text._Z4movePjS_S_S_mm,"ax",@progbits
	.align	128
        .global         _Z4movePjS_S_S_mm
        .type           _Z4movePjS_S_S_mm,@function
        .size           _Z4movePjS_S_S_mm,(.L_x_42 - _Z4movePjS_S_S_mm)
        .other          _Z4movePjS_S_S_mm,@"STO_CUDA_ENTRY STV_DEFAULT"
_Z4movePjS_S_S_mm:
.text._Z4movePjS_S_S_mm:
[----:B------:R-:W-:Y:S01]  /*0000*/  LDC R1, c[0x0][0x37c] ;  /* 0x0000df00ff017b82 */ /* 0x000fe20000000800 */
[----:B------:R-:W0:Y:S02]  /*0010*/  LDCU.64 UR6, c[0x0][0x3a0] ;  /* 0x00007400ff0677ac */ /* 0x000e240008000a00 */
[----:B0-----:R-:W-:-:S04]  /*0020*/  ISETP.NE.U32.AND P0, PT, RZ, UR6, PT ;  /* 0x00000006ff007c0c */ /* 0x001fc8000bf05070 */
[----:B------:R-:W-:-:S13]  /*0030*/  ISETP.NE.AND.EX P0, PT, RZ, UR7, PT, P0 ;  /* 0x00000007ff007c0c */ /* 0x000fda000bf05300 */
[----:B------:R-:W-:Y:S05]  /*0040*/  @!P0 EXIT ;  /* 0x000000000000894d */ /* 0x000fea0003800000 */
[----:B------:R-:W0:Y:S01]  /*0050*/  S2R R0, SR_TID.X ;  /* 0x0000000000007919 */ /* 0x000e220000002100 */
[----:B------:R-:W-:Y:S01]  /*0060*/  UISETP.GE.U32.AND UP0, UPT, UR6, 0x4, UPT ;  /* 0x000000040600788c */ /* 0x000fe2000bf06070 */
[----:B------:R-:W1:Y:S03]  /*0070*/  LDCU.64 UR14, c[0x0][0x358] ;  /* 0x00006b00ff0e77ac */ /* 0x000e660008000a00 */
[----:B------:R-:W-:Y:S02]  /*0080*/  UISETP.GE.U32.AND.EX UP0, UPT, UR7, URZ, UPT, UP0 ;  /* 0x000000ff0700728c */ /* 0x000fe4000bf06100 */
[----:B------:R-:W-:Y:S01]  /*0090*/  ULOP3.LUT UR21, UR6, 0x3, URZ, 0xc0, !UPT ;  /* 0x0000000306157892 */ /* 0x000fe2000f8ec0ff */
[----:B------:R-:W-:Y:S01]  /*00a0*/  UMOV UR5, URZ ;  /* 0x000000ff00057c82 */ /* 0x000fe20008000000 */
[----:B------:R-:W-:Y:S01]  /*00b0*/  UMOV UR4, URZ ;  /* 0x000000ff00047c82 */ /* 0x000fe20008000000 */
[----:B0-----:R-:W-:-:S04]  /*00c0*/  IMAD R0, R0, UR6, RZ ;  /* 0x0000000600007c24 */ /* 0x001fc8000f8e02ff */
[----:B-1----:R-:W-:Y:S05]  /*00d0*/  BRA.U !UP0, `(.L_x_35) ;  /* 0x0000000508347547 */ /* 0x002fea000b800000 */
[----:B------:R-:W0:Y:S01]  /*00e0*/  LDC.64 R2, c[0x0][0x398] ;  /* 0x0000e600ff027b82 */ /* 0x000e220000000a00 */
[----:B------:R-:W1:Y:S01]  /*00f0*/  LDCU.128 UR16, c[0x0][0x380] ;  /* 0x00007000ff1077ac */ /* 0x000e620008000c00 */
[C---:B------:R-:W-:Y:S01]  /*0100*/  VIADD R14, R0.reuse, 0x1 ;  /* 0x00000001000e7836 */ /* 0x040fe20000000000 */
[----:B------:R-:W-:Y:S01]  /*0110*/  MOV R15, R0 ;  /* 0x00000000000f7202 */ /* 0x000fe20000000f00 */
[C---:B------:R-:W-:Y:S01]  /*0120*/  VIADD R12, R0.reuse, 0x2 ;  /* 0x00000002000c7836 */ /* 0x040fe20000000000 */
[----:B------:R-:W2:Y:S01]  /*0130*/  LDCU.64 UR12, c[0x0][0x390] ;  /* 0x00007200ff0c77ac */ /* 0x000ea20008000a00 */
[----:B------:R-:W-:Y:S01]  /*0140*/  VIADD R13, R0, 0x3 ;  /* 0x00000003000d7836 */ /* 0x000fe20000000000 */
[----:B------:R-:W3:Y:S01]  /*0150*/  LDCU UR20, c[0x0][0x3a4] ;  /* 0x00007480ff1477ac */ /* 0x000ee20008000800 */
[----:B------:R-:W4:Y:S01]  /*0160*/  LDCU.64 UR22, c[0x0][0x3a8] ;  /* 0x00007500ff1677ac */ /* 0x000f220008000a00 */
[----:B------:R-:W-:Y:S02]  /*0170*/  ULOP3.LUT UR6, UR6, 0xfffffffc, URZ, 0xc0, !UPT ;  /* 0xfffffffc06067892 */ /* 0x000fe4000f8ec0ff */
[----:B-1----:R-:W-:-:S02]  /*0180*/  UIADD3 UR9, UP1, UPT, UR18, 0x8, URZ ;  /* 0x0000000812097890 */ /* 0x002fc4000ff3e0ff */
[----:B------:R-:W-:Y:S02]  /*0190*/  UIADD3 UR7, UP2, UPT, UR16, 0x8, URZ ;  /* 0x0000000810077890 */ /* 0x000fe4000ff5e0ff */
[----:B--2---:R-:W-:Y:S02]  /*01a0*/  UIADD3 UR11, UP0, UPT, UR12, 0x8, URZ ;  /* 0x000000080c0b7890 */ /* 0x004fe4000ff1e0ff */
[----:B------:R-:W-:Y:S02]  /*01b0*/  UIADD3.X UR10, UPT, UPT, URZ, UR19, URZ, UP1, !UPT ;  /* 0x00000013ff0a7290 */ /* 0x000fe40008ffe4ff */
[----:B------:R-:W-:Y:S02]  /*01c0*/  UIADD3.X UR8, UPT, UPT, URZ, UR17, URZ, UP2, !UPT ;  /* 0x00000011ff087290 */ /* 0x000fe400097fe4ff */
[----:B------:R-:W-:Y:S01]  /*01d0*/  UIADD3.X UR12, UPT, UPT, URZ, UR13, URZ, UP0, !UPT ;  /* 0x0000000dff0c7290 */ /* 0x000fe200087fe4ff */
[----:B---34-:R-:W-:-:S11]  /*01e0*/  UMOV UR4, 0x1 ;  /* 0x0000000100047882 */ /* 0x018fd60000000000 */
.L_x_36:
[----:B------:R-:W-:Y:S01]  /*01f0*/  ISETP.GE.U32.AND P0, PT, R15, UR22, PT ;  /* 0x000000160f007c0c */ /* 0x000fe2000bf06070 */
[----:B------:R-:W-:Y:S01]  /*0200*/  IMAD.U32 R6, RZ, RZ, UR9 ;  /* 0x00000009ff067e24 */ /* 0x000fe2000f8e00ff */
[----:B--2---:R-:W-:Y:S01]  /*0210*/  SHF.R.S32.HI R4, RZ, 0x1f, R15 ;  /* 0x0000001fff047819 */ /* 0x004fe2000001140f */
[----:B------:R-:W-:-:S03]  /*0220*/  IMAD.U32 R7, RZ, RZ, UR10 ;  /* 0x0000000aff077e24 */ /* 0x000fc6000f8e00ff */
[----:B------:R-:W-:Y:S01]  /*0230*/  ISETP.GE.U32.AND.EX P0, PT, R4, UR23, PT, P0 ;  /* 0x0000001704007c0c */ /* 0x000fe2000bf06100 */
[----:B------:R-:W-:-:S12]  /*0240*/  IMAD.WIDE R6, R15, 0x4, R6 ;  /* 0x000000040f067825 */ /* 0x000fd800078e0206 */
[----:B------:R-:W2:Y:S01]  /*0250*/  @!P0 LDG.E R17, desc[UR14][R6.64+-0x8] ;  /* 0xfffff80e06118981 */ /* 0x000ea2000c1e1900 */
[----:B------:R-:W-:Y:S01]  /*0260*/  MOV R8, UR7 ;  /* 0x0000000700087c02 */ /* 0x000fe20008000f00 */
[----:B------:R-:W-:Y:S02]  /*0270*/  IMAD.U32 R9, RZ, RZ, UR8 ;  /* 0x00000008ff097e24 */ /* 0x000fe4000f8e00ff */
[----:B0-----:R-:W-:-:S04]  /*0280*/  IMAD.WIDE R4, R15, 0x4, R2 ;  /* 0x000000040f047825 */ /* 0x001fc800078e0202 */
[C---:B------:R-:W-:Y:S01]  /*0290*/  IMAD.WIDE R8, R15.reuse, 0x4, R8 ;  /* 0x000000040f087825 */ /* 0x040fe200078e0208 */
[----:B------:R-:W-:Y:S02]  /*02a0*/  ISETP.GE.U32.AND P1, PT, R14, UR22, PT ;  /* 0x000000160e007c0c */ /* 0x000fe4000bf26070 */
[----:B------:R-:W-:Y:S01]  /*02b0*/  SHF.R.S32.HI R10, RZ, 0x1f, R14 ;  /* 0x0000001fff0a7819 */ /* 0x000fe2000001140e */
[----:B--2---:R0:W-:Y:S04]  /*02c0*/  @!P0 STG.E desc[UR14][R4.64], R17 ;  /* 0x0000001104008986 */ /* 0x0041e8000c10190e */
[----:B------:R-:W2:Y:S01]  /*02d0*/  @!P0 LDG.E R19, desc[UR14][R8.64+-0x8] ;  /* 0xfffff80e08138981 */ /* 0x000ea2000c1e1900 */
[----:B------:R-:W-:Y:S01]  /*02e0*/  ISETP.GE.U32.AND.EX P1, PT, R10, UR23, PT, P1 ;  /* 0x000000170a007c0c */ /* 0x000fe2000bf26110 */
[----:B------:R-:W-:Y:S01]  /*02f0*/  IMAD.U32 R10, RZ, RZ, UR11 ;  /* 0x0000000bff0a7e24 */ /* 0x000fe2000f8e00ff */
[----:B------:R-:W-:Y:S01]  /*0300*/  MOV R11, UR12 ;  /* 0x0000000c000b7c02 */ /* 0x000fe20008000f00 */
[----:B------:R-:W-:Y:S02]  /*0310*/  @P0 STG.E desc[UR14][R4.64], R15 ;  /* 0x0000000f04000986 */ /* 0x000fe4000c10190e */
[----:B------:R-:W-:-:S08]  /*0320*/  IMAD.WIDE R10, R15, 0x4, R10 ;  /* 0x000000040f0a7825 */ /* 0x000fd000078e020a */
[----:B------:R-:W-:Y:S02]  /*0330*/  @P1 VIADD R21, R15, 0x1 ;  /* 0x000000010f151836 */ /* 0x000fe40000000000 */
[----:B------:R-:W-:-:S05]  /*0340*/  @P0 IMAD.MOV.U32 R19, RZ, RZ, RZ ;  /* 0x000000ffff130224 */ /* 0x000fca00078e00ff */
[----:B--2---:R1:W-:Y:S04]  /*0350*/  STG.E desc[UR14][R10.64+-0x8], R19 ;  /* 0xfffff8130a007986 */ /* 0x0043e8000c10190e */
[----:B------:R2:W-:Y:S04]  /*0360*/  @P1 STG.E desc[UR14][R4.64+0x4], R21 ;  /* 0x0000041504001986 */ /* 0x0005e8000c10190e */
[----:B------:R-:W3:Y:S01]  /*0370*/  @!P1 LDG.E R23, desc[UR14][R6.64+-0x4] ;  /* 0xfffffc0e06179981 */ /* 0x000ee2000c1e1900 */
[----:B0-----:R-:W-:Y:S02]  /*0380*/  @P1 MOV R17, RZ ;  /* 0x000000ff00111202 */ /* 0x001fe40000000f00 */
[----:B------:R-:W-:-:S02]  /*0390*/  ISETP.GE.U32.AND P0, PT, R12, UR22, PT ;  /* 0x000000160c007c0c */ /* 0x000fc4000bf06070 */
[----:B------:R-:W-:-:S04]  /*03a0*/  SHF.R.S32.HI R16, RZ, 0x1f, R12 ;  /* 0x0000001fff107819 */ /* 0x000fc8000001140c */
[----:B------:R-:W-:Y:S01]  /*03b0*/  ISETP.GE.U32.AND.EX P0, PT, R16, UR23, PT, P0 ;  /* 0x0000001710007c0c */ /* 0x000fe2000bf06100 */
[----:B---3--:R0:W-:Y:S04]  /*03c0*/  @!P1 STG.E desc[UR14][R4.64+0x4], R23 ;  /* 0x0000041704009986 */ /* 0x0081e8000c10190e */
[----:B------:R-:W3:Y:S08]  /*03d0*/  @!P1 LDG.E R17, desc[UR14][R8.64+-0x4] ;  /* 0xfffffc0e08119981 */ /* 0x000ef0000c1e1900 */
[----:B------:R-:W-:-:S02]  /*03e0*/  @P0 VIADD R25, R15, 0x2 ;  /* 0x000000020f190836 */ /* 0x000fc40000000000 */
[----:B-1----:R-:W-:Y:S01]  /*03f0*/  @P0 IMAD.MOV.U32 R19, RZ, RZ, RZ ;  /* 0x000000ffff130224 */ /* 0x002fe200078e00ff */
[----:B---3--:R-:W-:Y:S04]  /*0400*/  STG.E desc[UR14][R10.64+-0x4], R17 ;  /* 0xfffffc110a007986 */ /* 0x008fe8000c10190e */
[----:B------:R1:W-:Y:S04]  /*0410*/  @P0 STG.E desc[UR14][R4.64+0x8], R25 ;  /* 0x0000081904000986 */ /* 0x0003e8000c10190e */
[----:B--2---:R-:W2:Y:S01]  /*0420*/  @!P0 LDG.E R21, desc[UR14][R6.64] ;  /* 0x0000000e06158981 */ /* 0x004ea2000c1e1900 */
[----:B------:R-:W-:-:S03]  /*0430*/  SHF.R.S32.HI R16, RZ, 0x1f, R13 ;  /* 0x0000001fff107819 */ /* 0x000fc6000001140d */
[----:B--2---:R2:W-:Y:S04]  /*0440*/  @!P0 STG.E desc[UR14][R4.64+0x8], R21 ;  /* 0x0000081504008986 */ /* 0x0045e8000c10190e */
[----:B------:R-:W3:Y:S01]  /*0450*/  @!P0 LDG.E R19, desc[UR14][R8.64] ;  /* 0x0000000e08138981 */ /* 0x000ee2000c1e1900 */
[----:B------:R-:W-:-:S04]  /*0460*/  ISETP.GE.U32.AND P0, PT, R13, UR22, PT ;  /* 0x000000160d007c0c */ /* 0x000fc8000bf06070 */
[----:B------:R-:W-:-:S13]  /*0470*/  ISETP.GE.U32.AND.EX P0, PT, R16, UR23, PT, P0 ;  /* 0x0000001710007c0c */ /* 0x000fda000bf06100 */
[----:B0-----:R-:W-:Y:S01]  /*0480*/  @P0 IADD3 R23, PT, PT, R15, 0x3, RZ ;  /* 0x000000030f170810 */ /* 0x001fe20007ffe0ff */
[----:B---3--:R2:W-:Y:S04]  /*0490*/  STG.E desc[UR14][R10.64], R19 ;  /* 0x000000130a007986 */ /* 0x0085e8000c10190e */
[----:B------:R2:W-:Y:S04]  /*04a0*/  @P0 STG.E desc[UR14][R4.64+0xc], R23 ;  /* 0x00000c1704000986 */ /* 0x0005e8000c10190e */
[----:B-1----:R-:W3:Y:S01]  /*04b0*/  @!P0 LDG.E R25, desc[UR14][R6.64+0x4] ;  /* 0x0000040e06198981 */ /* 0x002ee2000c1e1900 */
[----:B------:R-:W-:-:S03]  /*04c0*/  @P0 IMAD.MOV.U32 R17, RZ, RZ, RZ ;  /* 0x000000ffff110224 */ /* 0x000fc600078e00ff */
[----:B---3--:R2:W-:Y:S04]  /*04d0*/  @!P0 STG.E desc[UR14][R4.64+0xc], R25 ;  /* 0x00000c1904008986 */ /* 0x0085e8000c10190e */
[----:B------:R-:W3:Y:S01]  /*04e0*/  @!P0 LDG.E R17, desc[UR14][R8.64+0x4] ;  /* 0x0000040e08118981 */ /* 0x000ee2000c1e1900 */
[----:B------:R-:W-:Y:S01]  /*04f0*/  UIADD3 UR6, UP0, UPT, UR6, -0x4, URZ ;  /* 0xfffffffc06067890 */ /* 0x000fe2000ff1e0ff */
[----:B------:R-:W-:Y:S01]  /*0500*/  VIADD R14, R14, 0x4 ;  /* 0x000000040e0e7836 */ /* 0x000fe20000000000 */
[----:B------:R-:W-:Y:S01]  /*0510*/  IADD3 R12, PT, PT, R12, 0x4, RZ ;  /* 0x000000040c0c7810 */ /* 0x000fe20007ffe0ff */
[----:B------:R-:W-:Y:S01]  /*0520*/  VIADD R13, R13, 0x4 ;  /* 0x000000040d0d7836 */ /* 0x000fe20000000000 */
[----:B------:R-:W-:Y:S01]  /*0530*/  UIADD3.X UR20, UPT, UPT, UR20, -0x1, URZ, UP0, !UPT ;  /* 0xffffffff14147890 */ /* 0x000fe200087fe4ff */
[----:B------:R-:W-:Y:S01]  /*0540*/  VIADD R15, R15, 0x4 ;  /* 0x000000040f0f7836 */ /* 0x000fe20000000000 */
[----:B------:R-:W-:-:S02]  /*0550*/  UISETP.NE.U32.AND UP0, UPT, UR6, URZ, UPT ;  /* 0x000000ff0600728c */ /* 0x000fc4000bf05070 */
[----:B------:R-:W-:Y:S02]  /*0560*/  UIADD3 UR4, UPT, UPT, UR4, 0x4, URZ ;  /* 0x0000000404047890 */ /* 0x000fe4000fffe0ff */
[----:B------:R-:W-:Y:S01]  /*0570*/  UISETP.NE.AND.EX UP0, UPT, UR20, URZ, UPT, UP0 ;  /* 0x000000ff1400728c */ /* 0x000fe2000bf05300 */
[----:B---3--:R2:W-:Y:S08]  /*0580*/  STG.E desc[UR14][R10.64+0x4], R17 ;  /* 0x000004110a007986 */ /* 0x0085f0000c10190e */
[----:B------:R-:W-:Y:S05]  /*0590*/  BRA.U UP0, `(.L_x_36) ;  /* 0xfffffffd00147547 */ /* 0x000fea000b83ffff */
[----:B------:R-:W-:-:S12]  /*05a0*/  UIADD3 UR4, UPT, UPT, UR4, -0x1, URZ ;  /* 0xffffffff04047890 */ /* 0x000fd8000fffe0ff */
.L_x_35:
[----:B------:R-:W-:-:S04]  /*05b0*/  ISETP.NE.U32.AND P0, PT, RZ, UR21, PT ;  /* 0x00000015ff007c0c */ /* 0x000fc8000bf05070 */
[----:B------:R-:W-:-:S13]  /*05c0*/  ISETP.NE.AND.EX P0, PT, RZ, UR5, PT, P0 ;  /* 0x00000005ff007c0c */ /* 0x000fda000bf05300 */
[----:B------:R-:W-:Y:S05]  /*05d0*/  @!P0 EXIT ;  /* 0x000000000000894d */ /* 0x000fea0003800000 */
[----:B--2---:R-:W0:Y:S01]  /*05e0*/  LDC.64 R16, c[0x0][0x398] ;  /* 0x0000e600ff107b82 */ /* 0x004e220000000a00 */
[----:B------:R-:W-:Y:S01]  /*05f0*/  IADD3 R19, PT, PT, R0, UR4, RZ ;  /* 0x0000000400137c10 */ /* 0x000fe2000fffe0ff */
[----:B------:R-:W1:Y:S06]  /*0600*/  LDCU.64 UR6, c[0x0][0x3a8] ;  /* 0x00007500ff0677ac */ /* 0x000e6c0008000a00 */
[----:B------:R-:W2:Y:S08]  /*0610*/  LDC.64 R8, c[0x0][0x390] ;  /* 0x0000e400ff087b82 */ /* 0x000eb00000000a00 */
[----:B------:R-:W3:Y:S08]  /*0620*/  LDC.64 R4, c[0x0][0x380] ;  /* 0x0000e000ff047b82 */ /* 0x000ef00000000a00 */
[----:B-1----:R-:W4:Y:S02]  /*0630*/  LDC.64 R6, c[0x0][0x388] ;  /* 0x0000e200ff067b82 */ /* 0x002f240000000a00 */
.L_x_37:
[C---:B------:R-:W-:Y:S01]  /*0640*/  ISETP.GE.U32.AND P0, PT, R19.reuse, UR6, PT ;  /* 0x0000000613007c0c */ /* 0x040fe2000bf06070 */
[----:B01----:R-:W-:Y:S01]  /*0650*/  IMAD.WIDE R12, R19, 0x4, R16 ;  /* 0x00000004130c7825 */ /* 0x003fe200078e0210 */
[----:B------:R-:W-:-:S03]  /*0660*/  SHF.R.S32.HI R0, RZ, 0x1f, R19 ;  /* 0x0000001fff007819 */ /* 0x000fc60000011413 */
[----:B----4-:R-:W-:Y:S01]  /*0670*/  IMAD.WIDE R14, R19, 0x4, R6 ;  /* 0x00000004130e7825 */ /* 0x010fe200078e0206 */
[----:B------:R-:W-:-:S13]  /*0680*/  ISETP.GE.U32.AND.EX P0, PT, R0, UR7, PT, P0 ;  /* 0x0000000700007c0c */ /* 0x000fda000bf06100 */
[----:B------:R0:W-:Y:S04]  /*0690*/  @P0 STG.E desc[UR14][R12.64], R19 ;  /* 0x000000130c000986 */ /* 0x0001e8000c10190e */
[----:B------:R-:W4:Y:S01]  /*06a0*/  @!P0 LDG.E R15, desc[UR14][R14.64] ;  /* 0x0000000e0e0f8981 */ /* 0x000f22000c1e1900 */
[----:B------:R-:W-:Y:S02]  /*06b0*/  @P0 IMAD.MOV.U32 R21, RZ, RZ, RZ ;  /* 0x000000ffff150224 */ /* 0x000fe400078e00ff */
[C---:B---3--:R-:W-:Y:S01]  /*06c0*/  IMAD.WIDE R10, R19.reuse, 0x4, R4 ;  /* 0x00000004130a7825 */ /* 0x048fe200078e0204 */
[----:B----4-:R1:W-:Y:S04]  /*06d0*/  @!P0 STG.E desc[UR14][R12.64], R15 ;  /* 0x0000000f0c008986 */ /* 0x0103e8000c10190e */
[----:B------:R-:W3:Y:S01]  /*06e0*/  @!P0 LDG.E R21, desc[UR14][R10.64] ;  /* 0x0000000e0a158981 */ /* 0x000ee2000c1e1900 */
[C---:B--2---:R-:W-:Y:S01]  /*06f0*/  IMAD.WIDE R2, R19.reuse, 0x4, R8 ;  /* 0x0000000413027825 */ /* 0x044fe200078e0208 */
[----:B------:R-:W-:Y:S01]  /*0700*/  UIADD3 UR21, UP0, UPT, UR21, -0x1, URZ ;  /* 0xffffffff15157890 */ /* 0x000fe2000ff1e0ff */
[----:B0-----:R-:W-:-:S03]  /*0710*/  IADD3 R19, PT, PT, R19, 0x1, RZ ;  /* 0x0000000113137810 */ /* 0x001fc60007ffe0ff */
[----:B------:R-:W-:Y:S02]  /*0720*/  UIADD3.X UR5, UPT, UPT, UR5, -0x1, URZ, UP0, !UPT ;  /* 0xffffffff05057890 */ /* 0x000fe400087fe4ff */
[----:B------:R-:W-:-:S04]  /*0730*/  UISETP.NE.U32.AND UP0, UPT, UR21, URZ, UPT ;  /* 0x000000ff1500728c */ /* 0x000fc8000bf05070 */
[----:B------:R-:W-:Y:S01]  /*0740*/  UISETP.NE.AND.EX UP0, UPT, UR5, URZ, UPT, UP0 ;  /* 0x000000ff0500728c */ /* 0x000fe2000bf05300 */
[----:B---3--:R1:W-:Y:S08]  /*0750*/  STG.E desc[UR14][R2.64], R21 ;  /* 0x0000001502007986 */ /* 0x0083f0000c10190e */
[----:B------:R-:W-:Y:S05]  /*0760*/  BRA.U UP0, `(.L_x_37) ;  /* 0xfffffffd00b47547 */ /* 0x000fea000b83ffff */
[----:B------:R-:W-:Y:S05]  /*0770*/  EXIT ;  /* 0x000000000000794d */ /* 0x000fea0003800000 */
.L_x_38:
        /* <DEDUP_REMOVED lines=16> */
.L_x_42:


//--------------------- .nv.global.init           --------------------------
	.section	.nv.global.init,"aw",@progbits
.nv.global.init:
	.type		$str$8,@object
	.size		$str$8,($str$5 - $str$8)
$str$8:
        /*0000*/ 	.byte	0x0a, 0x00
	.type		$str$5,@object
	.size		$str$5,($str$6 - $str$5)
$str$5:
        /*0002*/ 	.byte	0x20, 0x00
	.type		$str$6,@object
	.size		$str$6,($str$7 - $str$6)
$str$6:
        /*0004*/ 	.byte	0x20, 0x20, 0x25, 0x64, 0x00
	.type		$str$7,@object
	.size		$str$7,($str$4 - $str$7)
$str$7:
        /*0009*/ 	.byte	0x0a, 0x2e, 0x2e, 0x2e, 0x0a, 0x00
	.type		$str$4,@object
	.size		$str$4,($str$2 - $str$4)
$str$4:
        /*000f*/ 	.byte	0x20, 0x20, 0x20, 0x20, 0x62, 0x69, 0x67, 0x20, 0x3d, 0x20, 0x25, 0x64, 0x2c, 0x20, 0x0a, 0x00
	.type		$str$2,@object
	.size		$str$2,($str$1 - $str$2)
$str$2:
        /*001f*/ 	.byte	0x20, 0x20, 0x20, 0x20, 0x6d, 0x61, 0x78, 0x20, 0x3d, 0x20, 0x25, 0x64, 0x2c, 0x20, 0x0a, 0x00
	.type		$str$1,@object
	.size		$str$1,($str - $str$1)
$str$1:
        /*002f*/ 	.byte	0x20, 0x20, 0x20, 0x20, 0x6d, 0x69, 0x6e, 0x20, 0x3d, 0x20, 0x25, 0x64, 0x2c, 0x20, 0x0a, 0x00
	.type		$str,@object
	.size		$str,($str$3 - $str)
$str:
        /*003f*/ 	.byte	0x20, 0x20, 0x20, 0x20, 0x73, 0x69, 0x7a, 0x65, 0x20, 0x3d, 0x20, 0x25, 0x64, 0x2c, 0x20, 0x0a
        /*004f*/ 	.byte	0x00
	.type		$str$3,@object
	.size		$str$3,(.L_3 - $str$3)
$str$3:
        /*0050*/ 	.byte	0x20, 0x20, 0x20, 0x20, 0x7a, 0x65, 0x72, 0x6f, 0x73, 0x20, 0x3d, 0x20, 0x25, 0x64, 0x2c, 0x20
        /*0060*/ 	.byte	0x0a, 0x00
.L_3:


//--------------------- .nv.shared.reserved.0     --------------------------
	.section	.nv.shared.reserved.0,"aw",@nobits
	.weak		__nv_reservedSMEM_offset_0_alias
	.size		__nv_reservedSMEM_offset_0_alias, 0, 64
	.other		__nv_reservedSMEM_offset_0_alias,@"STO_CUDA_RESERVED_SHARED STV_DEFAULT"
__nv_reservedSMEM_offset_0_alias:
	.zero		0
	.zero		64


//--------------------- .nv.constant0._Z4testPjS_mmPf --------------------------
	.section	.nv.constant0._Z4testPjS_mmPf,"a",@progbits
	.sectionflags	@""
	.align	4
.nv.constant0._Z4testPjS_mmPf:
	.zero		936


//--------------------- .nv.constant0._Z5placePjS_S_S_PiS0_ji --------------------------
	.section	.nv.constant0._Z5placePjS_S_S_PiS0_ji,"a",@progbits
	.sectionflags	@""
	.align	4
.nv.constant0._Z5placePjS_S_S_PiS0_ji:
	.zero		952


//--------------------- .nv.constant0._Z5checkPjPiS0_ji --------------------------
	.section	.nv.constant0._Z5checkPjPiS0_ji,"a",@progbits
	.sectionflags	@""
	.align	4
.nv.constant0._Z5checkPjPiS0_ji:
	.zero		928


//--------------------- .nv.constant0._Z4movePjS_S_S_mm --------------------------
	.section	.nv.constant0._Z4movePjS_S_S_mm,"a",@progbits
	.sectionflags	@""
	.align	4
.nv.constant0._Z4movePjS_S_S_mm:
	.zero		944


//--------------------- SYMBOLS --------------------------

	.type		.nv.reservedSmem.offset0,@object
	.size		.nv.reservedSmem.offset0,0x4
	.type		vprintf,@function
